def gluon_wgmma(
    a_ptr,
    b_ptr,
    c_ptr,
    M,
    N,
    K,
    stride_am,
    stride_bk,
    stride_cm,
    BLOCK_M: gl.constexpr,
    BLOCK_N: gl.constexpr,
    BLOCK_K: gl.constexpr,
    DTYPE: gl.constexpr,
    A_LAYOUT: gl.constexpr,
    B_LAYOUT: gl.constexpr,
    C_LAYOUT: gl.constexpr,
    B_SHAPE: gl.constexpr,
    TRANS_B: gl.constexpr,
    NUM_BUFFERS: gl.constexpr,
    NUM_WARPS: gl.constexpr,
):
    a_desc = tma.make_tensor_descriptor(
        a_ptr, [M, K], [stride_am, 1], [BLOCK_M, BLOCK_K], A_LAYOUT
    )
    b_desc = tma.make_tensor_descriptor(
        b_ptr,
        [N, K] if TRANS_B else [K, N],
        [stride_bk, 1],
        B_SHAPE,
        B_LAYOUT,
    )
    c_desc = tma.make_tensor_descriptor(
        c_ptr, [M, N], [stride_cm, 1], [BLOCK_M, BLOCK_N], C_LAYOUT
    )

    a_bufs = gl.allocate_shared_memory(
        DTYPE, [NUM_BUFFERS, BLOCK_M, BLOCK_K], A_LAYOUT
    )
    b_bufs = gl.allocate_shared_memory(DTYPE, [NUM_BUFFERS] + B_SHAPE, B_LAYOUT)

    pid_m = gl.program_id(0)
    pid_n = gl.program_id(1)
    off_m = pid_m * BLOCK_M
    off_n = pid_n * BLOCK_N

    mma_layout: gl.constexpr = pick_wgmma_layout(DTYPE, BLOCK_M, BLOCK_N, NUM_WARPS)
    acc = warpgroup_mma_init(
        gl.zeros((BLOCK_M, BLOCK_N), dtype=gl.float32, layout=mma_layout)
    )

    bars = gl.allocate_shared_memory(
        gl.int64, [NUM_BUFFERS, 1], mbarrier.MBarrierLayout()
    )
    for i in gl.static_range(NUM_BUFFERS):
        mbarrier.init(bars.index(i), count=1)
    idx = 0
    phase = 0

    for k in range(0, K, BLOCK_K):
        a = a_bufs.index(idx)
        b = b_bufs.index(idx)
        bar = bars.index(idx)
        mbarrier.expect(bar, a_desc.block_type.nbytes + b_desc.block_type.nbytes)
        tma.async_copy_global_to_shared(a_desc, [off_m, k], bar, a)
        tma.async_copy_global_to_shared(
            b_desc, [off_n, k] if TRANS_B else [k, off_n], bar, b
        )
        mbarrier.wait(bar, phase=phase)

        if TRANS_B:
            b = b.permute((1, 0))
        acc = warpgroup_mma_wait(num_outstanding=0, deps=(acc,))
        acc = warpgroup_mma(a, b, acc, is_async=True)

        idx += 1
        if idx == NUM_BUFFERS:
            idx = 0
            phase ^= 1

    acc = warpgroup_mma_wait(num_outstanding=0, deps=(acc,))
    for i in gl.static_range(NUM_BUFFERS):
        mbarrier.invalidate(bars.index(i))

    c_smem = gl.allocate_shared_memory(DTYPE, [BLOCK_M, BLOCK_N], C_LAYOUT)
    c_smem.store(acc.to(DTYPE))
    fence_async_shared()
    tma.async_copy_shared_to_global(c_desc, [off_m, off_n], c_smem)
    tma.store_wait(pendings=0)

# config = {"BLOCK_K": 32, "BLOCK_M": 64, "BLOCK_N": 64, "arch": "sm_90", "dtype": "bf16", "num_buffers": 4, "num_warps": 8, "trans_b": 1}
# arch = sm_90


// ===== COMPILED SASS (sm_90a) =====

	.target	sm_90a

	.elftype	@"ET_EXEC"


//--------------------- .note.nv.tkinfo           --------------------------
	.section	.note.nv.tkinfo,"",@"SHT_NOTE"
	.sectionflags	@"SHF_NOTE_NV_TKINFO"
	.tkinfo
        /*0018*/ 	.word	0x00000002
        /*0030*/ 	.string	""
        /*0030*/ 	.string	"ptxas"
        /*0030*/ 	.string	"Cuda compilation tools, release 13.0, V13.0.88"
        /*0030*/ 	.string	"Build cuda_13.0.r13.0/compiler.36424714_0"
        /*0030*/ 	.string	"-v  -suppress-debug-info  -lineinfo  -arch sm_90a "



//--------------------- .note.nv.cuinfo           --------------------------
	.section	.note.nv.cuinfo,"",@"SHT_NOTE"
	.sectionflags	@"SHF_NOTE_NV_CUINFO"
        /*0018*/ 	.short	0x0002
        /*001a*/ 	.short	0x005a
        /*001c*/ 	.short	0x0082
	.zero		2


//--------------------- .nv.info                  --------------------------
	.section	.nv.info,"",@"SHT_CUDA_INFO"
	.align	4


	//----- nvinfo : EIATTR_REGCOUNT
	.align		4
        /*0000*/ 	.byte	0x04, 0x2f
        /*0002*/ 	.short	(.L_1 - .L_0)
	.align		4
.L_0:
        /*0004*/ 	.word	index@(gluon_wgmma)
        /*0008*/ 	.word	0x0000002a


	//----- nvinfo : EIATTR_FRAME_SIZE
	.align		4
.L_1:
        /*000c*/ 	.byte	0x04, 0x11
        /*000e*/ 	.short	(.L_3 - .L_2)
	.align		4
.L_2:
        /*0010*/ 	.word	index@(gluon_wgmma)
        /*0014*/ 	.word	0x00000000


	//----- nvinfo : EIATTR_MIN_STACK_SIZE
	.align		4
.L_3:
        /*0018*/ 	.byte	0x04, 0x12
        /*001a*/ 	.short	(.L_5 - .L_4)
	.align		4
.L_4:
        /*001c*/ 	.word	index@(gluon_wgmma)
        /*0020*/ 	.word	0x00000000
.L_5:


//--------------------- .nv.compat                --------------------------
	.section	.nv.compat,"",@"SHT_CUDA_COMPAT_INFO"
	.align	4
        /*0000*/ 	.byte	0x02, 0x09, 0x01, 0x00, 0x02, 0x02, 0x04, 0x00, 0x02, 0x05, 0x05, 0x00, 0x03, 0x07, 0x01, 0x01
        /*0010*/ 	.byte	0x02, 0x03, 0x03, 0x00, 0x02, 0x06, 0x01, 0x00, 0x04, 0x0b, 0x08, 0x00, 0x00, 0x00, 0x00, 0x00
        /*0020*/ 	.byte	0x00, 0x00, 0x00, 0x00


//--------------------- .nv.info.gluon_wgmma      --------------------------
	.section	.nv.info.gluon_wgmma,"",@"SHT_CUDA_INFO"
	.sectionflags	@""
	.align	4


	//----- nvinfo : EIATTR_CUDA_API_VERSION
	.align		4
        /*0000*/ 	.byte	0x04, 0x37
        /*0002*/ 	.short	(.L_7 - .L_6)
.L_6:
        /*0004*/ 	.word	0x00000082


	//----- nvinfo : EIATTR_KPARAM_INFO
	.align		4
.L_7:
        /*0008*/ 	.byte	0x04, 0x17
        /*000a*/ 	.short	(.L_9 - .L_8)
.L_8:
        /*000c*/ 	.word	0x00000000
        /*0010*/ 	.short	0x000a
        /*0012*/ 	.short	0x0048
        /*0014*/ 	.byte	0x00, 0xf4, 0x21, 0x00


	//----- nvinfo : EIATTR_KPARAM_INFO
	.align		4
.L_9:
        /*0018*/ 	.byte	0x04, 0x17
        /*001a*/ 	.short	(.L_11 - .L_10)
.L_10:
        /*001c*/ 	.word	0x00000000
        /*0020*/ 	.short	0x0009
        /*0022*/ 	.short	0x0040
        /*0024*/ 	.byte	0x00, 0xf4, 0x21, 0x00


	//----- nvinfo : EIATTR_KPARAM_INFO
	.align		4
.L_11:
        /*0028*/ 	.byte	0x04, 0x17
        /*002a*/ 	.short	(.L_13 - .L_12)
.L_12:
        /*002c*/ 	.word	0x00000000
        /*0030*/ 	.short	0x0008
        /*0032*/ 	.short	0x0038
        /*0034*/ 	.byte	0x00, 0xf0, 0x21, 0x00


	//----- nvinfo : EIATTR_KPARAM_INFO
	.align		4
.L_13:
        /*0038*/ 	.byte	0x04, 0x17
        /*003a*/ 	.short	(.L_15 - .L_14)
.L_14:
        /*003c*/ 	.word	0x00000000
        /*0040*/ 	.short	0x0007
        /*0042*/ 	.short	0x0030
        /*0044*/ 	.byte	0x00, 0xf0, 0x21, 0x00


	//----- nvinfo : EIATTR_KPARAM_INFO
	.align		4
.L_15:
        /*0048*/ 	.byte	0x04, 0x17
        /*004a*/ 	.short	(.L_17 - .L_16)
.L_16:
        /*004c*/ 	.word	0x00000000
        /*0050*/ 	.short	0x0006
        /*0052*/ 	.short	0x0028
        /*0054*/ 	.byte	0x00, 0xf0, 0x21, 0x00


	//----- nvinfo : EIATTR_KPARAM_INFO
	.align		4
.L_17:
        /*0058*/ 	.byte	0x04, 0x17
        /*005a*/ 	.short	(.L_19 - .L_18)
.L_18:
        /*005c*/ 	.word	0x00000000
        /*0060*/ 	.short	0x0005
        /*0062*/ 	.short	0x0020
        /*0064*/ 	.byte	0x00, 0xf0, 0x11, 0x00


	//----- nvinfo : EIATTR_KPARAM_INFO
	.align		4
.L_19:
        /*0068*/ 	.byte	0x04, 0x17
        /*006a*/ 	.short	(.L_21 - .L_20)
.L_20:
        /*006c*/ 	.word	0x00000000
        /*0070*/ 	.short	0x0004
        /*0072*/ 	.short	0x001c
        /*0074*/ 	.byte	0x00, 0xf0, 0x11, 0x00


	//----- nvinfo : EIATTR_KPARAM_INFO
	.align		4
.L_21:
        /*0078*/ 	.byte	0x04, 0x17
        /*007a*/ 	.short	(.L_23 - .L_22)
.L_22:
        /*007c*/ 	.word	0x00000000
        /*0080*/ 	.short	0x0003
        /*0082*/ 	.short	0x0018
        /*0084*/ 	.byte	0x00, 0xf0, 0x11, 0x00


	//----- nvinfo : EIATTR_KPARAM_INFO
	.align		4
.L_23:
        /*0088*/ 	.byte	0x04, 0x17
        /*008a*/ 	.short	(.L_25 - .L_24)
.L_24:
        /*008c*/ 	.word	0x00000000
        /*0090*/ 	.short	0x0002
        /*0092*/ 	.short	0x0010
        /*0094*/ 	.byte	0x00, 0xf4, 0x21, 0x00


	//----- nvinfo : EIATTR_KPARAM_INFO
	.align		4
.L_25:
        /*0098*/ 	.byte	0x04, 0x17
        /*009a*/ 	.short	(.L_27 - .L_26)
.L_26:
        /*009c*/ 	.word	0x00000000
        /*00a0*/ 	.short	0x0001
        /*00a2*/ 	.short	0x0008
        /*00a4*/ 	.byte	0x00, 0xf4, 0x21, 0x00


	//----- nvinfo : EIATTR_KPARAM_INFO
	.align		4
.L_27:
        /*00a8*/ 	.byte	0x04, 0x17
        /*00aa*/ 	.short	(.L_29 - .L_28)
.L_28:
        /*00ac*/ 	.word	0x00000000
        /*00b0*/ 	.short	0x0000
        /*00b2*/ 	.short	0x0000
        /*00b4*/ 	.byte	0x00, 0xf4, 0x21, 0x00


	//----- nvinfo : EIATTR_SPARSE_MMA_MASK
	.align		4
.L_29:
        /*00b8*/ 	.byte	0x03, 0x50
        /*00ba*/ 	.short	0x0000


	//----- nvinfo : EIATTR_MAXREG_COUNT
	.align		4
        /*00bc*/ 	.byte	0x03, 0x1b
        /*00be*/ 	.short	0x00ff


	//----- nvinfo : EIATTR_NUM_BARRIERS
	.align		4
        /*00c0*/ 	.byte	0x02, 0x4c
        /*00c2*/ 	.byte	0x01
	.zero		1


	//----- nvinfo : EIATTR_MERCURY_ISA_VERSION
	.align		4
        /*00c4*/ 	.byte	0x03, 0x5f
        /*00c6*/ 	.short	0x0101


	//----- nvinfo : EIATTR_INT_WARP_WIDE_INSTR_OFFSETS
	.align		4
        /*00c8*/ 	.byte	0x04, 0x31
        /*00ca*/ 	.short	(.L_31 - .L_30)


	//   ....[0]....
.L_30:
        /*00cc*/ 	.word	0x000012f0


	//   ....[1]....
        /*00d0*/ 	.word	0x00001310


	//   ....[2]....
        /*00d4*/ 	.word	0x00001320


	//   ....[3]....
        /*00d8*/ 	.word	0x00001330


	//   ....[4]....
        /*00dc*/ 	.word	0x00001440


	//   ....[5]....
        /*00e0*/ 	.word	0x000016c0


	//   ....[6]....
        /*00e4*/ 	.word	0x000016d0


	//   ....[7]....
        /*00e8*/ 	.word	0x00001750


	//   ....[8]....
        /*00ec*/ 	.word	0x00001760


	//   ....[9]....
        /*00f0*/ 	.word	0x00001b90


	//   ....[10]....
        /*00f4*/ 	.word	0x00001ba0


	//----- nvinfo : EIATTR_COOP_GROUP_MASK_REGIDS
	.align		4
.L_31:
        /*00f8*/ 	.byte	0x04, 0x29
        /*00fa*/ 	.short	(.L_33 - .L_32)


	//   ....[0]....
.L_32:
        /*00fc*/ 	.word	0xffffffff


	//   ....[1]....
        /*0100*/ 	.word	0xffffffff


	//   ....[2]....
        /*0104*/ 	.word	0xffffffff


	//----- nvinfo : EIATTR_COOP_GROUP_INSTR_OFFSETS
	.align		4
.L_33:
        /*0108*/ 	.byte	0x04, 0x28
        /*010a*/ 	.short	(.L_35 - .L_34)


	//   ....[0]....
.L_34:
        /*010c*/ 	.word	0x00000150


	//   ....[1]....
        /*0110*/ 	.word	0x00000700


	//   ....[2]....
        /*0114*/ 	.word	0x00000cf0


	//----- nvinfo : EIATTR_MBARRIER_INSTR_OFFSETS
	.align		4
.L_35:
        /*0118*/ 	.byte	0x04, 0x39
        /*011a*/ 	.short	(.L_37 - .L_36)


	//   ....[0]....
.L_36:
        /*011c*/ 	.word	0x00001470
        /*0120*/ 	.word	0x000000ff
        /*0124*/ 	.word	0x00008000
        /*0128*/ 	.short	0x0100
        /*012a*/ 	.byte	0x10
	.zero		1


	//   ....[1]....
        /*012c*/ 	.word	0x00001490
        /*0130*/ 	.word	0x000000ff
        /*0134*/ 	.word	0x00008008
        /*0138*/ 	.short	0x0100
        /*013a*/ 	.byte	0x10
	.zero		1


	//   ....[2]....
        /*013c*/ 	.word	0x000014c0
        /*0140*/ 	.word	0x000000ff
        /*0144*/ 	.word	0x00008010
        /*0148*/ 	.short	0x0100
        /*014a*/ 	.byte	0x10
	.zero		1


	//   ....[3]....
        /*014c*/ 	.word	0x000014e0
        /*0150*/ 	.word	0x000000ff
        /*0154*/ 	.word	0x00008018
        /*0158*/ 	.short	0x0100
        /*015a*/ 	.byte	0x10
	.zero		1


	//   ....[4]....
        /*015c*/ 	.word	0x00001840
        /*0160*/ 	.word	0x000000ff
        /*0164*/ 	.word	0x00008000
        /*0168*/ 	.short	0x010a
        /*016a*/ 	.byte	0x21
	.zero		1


	//   ....[5]....
        /*016c*/ 	.word	0x00001ad0
        /*0170*/ 	.word	0x000000ff
        /*0174*/ 	.word	0x00008000
        /*0178*/ 	.short	0x0108
        /*017a*/ 	.byte	0x10
	.zero		1


	//   ....[6]....
        /*017c*/ 	.word	0x00001b70
        /*0180*/ 	.word	0x000000ff
        /*0184*/ 	.word	0x00008008
        /*0188*/ 	.short	0x0108
        /*018a*/ 	.byte	0x10
	.zero		1


	//   ....[7]....
        /*018c*/ 	.word	0x00001bd0
        /*0190*/ 	.word	0x000000ff
        /*0194*/ 	.word	0x00008010
        /*0198*/ 	.short	0x0108
        /*019a*/ 	.byte	0x10
	.zero		1


	//   ....[8]....
        /*019c*/ 	.word	0x00001bf0
        /*01a0*/ 	.word	0x000000ff
        /*01a4*/ 	.word	0x00008018
        /*01a8*/ 	.short	0x0108
        /*01aa*/ 	.byte	0x10
	.zero		1


	//   ....[9]....
        /*01ac*/ 	.word	0x00001ca0
        /*01b0*/ 	.word	0x000000ff
        /*01b4*/ 	.word	0x00008000
        /*01b8*/ 	.short	0x010a
        /*01ba*/ 	.byte	0x21
	.zero		1


	//----- nvinfo : EIATTR_NUM_MBARRIERS
	.align		4
.L_37:
        /*01bc*/ 	.byte	0x03, 0x38
        /*01be*/ 	.short	0x0004


	//----- nvinfo : EIATTR_EXIT_INSTR_OFFSETS
	.align		4
        /*01c0*/ 	.byte	0x04, 0x1c
        /*01c2*/ 	.short	(.L_39 - .L_38)


	//   ....[0]....
.L_38:
        /*01c4*/ 	.word	0x00001c90


	//----- nvinfo : EIATTR_REQNTID
	.align		4
.L_39:
        /*01c8*/ 	.byte	0x04, 0x10
        /*01ca*/ 	.short	(.L_41 - .L_40)
.L_40:
        /*01cc*/ 	.word	0x00000100
        /*01d0*/ 	.word	0x00000001
        /*01d4*/ 	.word	0x00000001


	//----- nvinfo : EIATTR_CRS_STACK_SIZE
	.align		4
.L_41:
        /*01d8*/ 	.byte	0x04, 0x1e
        /*01da*/ 	.short	(.L_43 - .L_42)
.L_42:
        /*01dc*/ 	.word	0x00000000


	//----- nvinfo : EIATTR_CBANK_PARAM_SIZE
	.align		4
.L_43:
        /*01e0*/ 	.byte	0x03, 0x19
        /*01e2*/ 	.short	0x0050


	//----- nvinfo : EIATTR_PARAM_CBANK
	.align		4
        /*01e4*/ 	.byte	0x04, 0x0a
        /*01e6*/ 	.short	(.L_45 - .L_44)
	.align		4
.L_44:
        /*01e8*/ 	.word	index@(.nv.constant0.gluon_wgmma)
        /*01ec*/ 	.short	0x0210
        /*01ee*/ 	.short	0x0050


	//----- nvinfo : EIATTR_SW_WAR
	.align		4
.L_45:
        /*01f0*/ 	.byte	0x04, 0x36
        /*01f2*/ 	.short	(.L_47 - .L_46)
.L_46:
        /*01f4*/ 	.word	0x00000008
.L_47:


//--------------------- .nv.callgraph             --------------------------
	.section	.nv.callgraph,"",@"SHT_CUDA_CALLGRAPH"
	.align	4
	.sectionentsize	8
	.align		4
        /*0000*/ 	.word	0x00000000
	.align		4
        /*0004*/ 	.word	0xffffffff
	.align		4
        /*0008*/ 	.word	0x00000000
	.align		4
        /*000c*/ 	.word	0xfffffffe
	.align		4
        /*0010*/ 	.word	0x00000000
	.align		4
        /*0014*/ 	.word	0xfffffffd
	.align		4
        /*0018*/ 	.word	0x00000000
	.align		4
        /*001c*/ 	.word	0xfffffffc


//--------------------- .text.gluon_wgmma         --------------------------
	.section	.text.gluon_wgmma,"ax",@progbits
	.align	128
        .global         gluon_wgmma
        .type           gluon_wgmma,@function
        .size           gluon_wgmma,(.L_x_52 - gluon_wgmma)
        .other          gluon_wgmma,@"STO_CUDA_ENTRY STV_DEFAULT"
gluon_wgmma:
.text.gluon_wgmma:
[----:B------:R-:W-:Y:S01]  /*0000*/  LDC R1, c[0x0][0x28] ;  /* 0x00000a00ff017b82 */ /* 0x000fe20000000800 */
[----:B------:R-:W1:Y:S07]  /*0010*/  S2R R0, SR_TID.X ;  /* 0x0000000000007919 */ /* 0x000e6e0000002100 */
[----:B------:R-:W2:Y:S01]  /*0020*/  S2UR UR4, SR_CgaCtaId ;  /* 0x00000000000479c3 */ /* 0x000ea20000008800 */
[----:B------:R-:W-:Y:S01]  /*0030*/  UMOV UR16, 0x400 ;  /* 0x0000040000107882 */ /* 0x000fe20000000000 */
[----:B------:R-:W-:Y:S01]  /*0040*/  ULDC UR6, c[0x0][0xc] ;  /* 0x0000030000067ab9 */ /* 0x000fe20000000800 */
[----:B------:R-:W-:Y:S01]  /*0050*/  ULDC.64 UR28, c[0x0][0x250] ;  /* 0x00009400001c7ab9 */ /* 0x000fe20000000a00 */
[----:B------:R-:W-:Y:S04]  /*0060*/  BSSY B0, `(.L_x_0) ;  /* 0x000001f000007945 */ /* 0x000fe80003800000 */
[----:B------:R-:W3:Y:S08]  /*0070*/  LDC R2, c[0x0][0x228] ;  /* 0x00008a00ff027b82 */ /* 0x000ef00000000800 */
[----:B------:R-:W4:Y:S08]  /*0080*/  LDC R7, c[0x0][0x230] ;  /* 0x00008c00ff077b82 */ /* 0x000f300000000800 */
[----:B------:R-:W-:Y:S01]  /*0090*/  S2UR UR30, SR_CTAID.Y ;  /* 0x00000000001e79c3 */ /* 0x000fe20000002600 */
[----:B--2---:R-:W-:-:S03]  /*00a0*/  ULEA UR16, UR4, UR16, 0x18 ;  /* 0x0000001004107291 */ /* 0x004fc6000f8ec03f */
[----:B------:R-:W-:Y:S01]  /*00b0*/  ULDC UR4, c[0x0][0x10] ;  /* 0x0000040000047ab9 */ /* 0x000fe20000000800 */
[----:B-1----:R-:W-:-:S03]  /*00c0*/  LOP3.LUT R6, R0, 0xff, RZ, 0xc0, !PT ;  /* 0x000000ff00067812 */ /* 0x002fc600078ec0ff */
[----:B------:R-:W1:Y:S01]  /*00d0*/  S2UR UR5, SR_CTAID.Z ;  /* 0x00000000000579c3 */ /* 0x000e620000002700 */
[----:B---3--:R-:W-:Y:S01]  /*00e0*/  VIADD R2, R2, 0xffffffff ;  /* 0xffffffff02027836 */ /* 0x008fe20000000000 */
[C---:B------:R-:W-:Y:S02]  /*00f0*/  ISETP.GE.U32.AND P0, PT, R6.reuse, 0x20, PT ;  /* 0x000000200600780c */ /* 0x040fe40003f06070 */
[C---:B------:R-:W-:Y:S02]  /*0100*/  ISETP.NE.U32.AND P2, PT, R6.reuse, RZ, PT ;  /* 0x000000ff0600720c */ /* 0x040fe40003f45070 */
[----:B------:R-:W-:Y:S02]  /*0110*/  LEA R8, R6, UR16, 0x2 ;  /* 0x0000001006087c11 */ /* 0x000fe4000f8e10ff */
[----:B------:R-:W2:Y:S01]  /*0120*/  S2UR UR31, SR_CTAID.X ;  /* 0x00000000001f79c3 */ /* 0x000ea20000002500 */
[----:B----4-:R-:W-:-:S06]  /*0130*/  VIADD R11, R7, 0xffffffff ;  /* 0xffffffff070b7836 */ /* 0x010fcc0000000000 */
[----:B------:R3:W-:Y:S01]  /*0140*/  @!P0 STS [R8], RZ ;  /* 0x000000ff08008388 */ /* 0x0007e20000000800 */
[----:B------:R-:W-:-:S03]  /*0150*/  NOP ;  /* 0x0000000000007918 */ /* 0x000fc60000000000 */
[----:B------:R3:W-:Y:S01]  /*0160*/  @!P2 STS [UR16+0x24], R2 ;  /* 0x00002402ff00a988 */ /* 0x0007e20008000810 */
[----:B-1----:R-:W-:-:S03]  /*0170*/  UIMAD UR4, UR5, UR4, UR30 ;  /* 0x00000004050472a4 */ /* 0x002fc6000f8e021e */
[----:B------:R3:W-:Y:S01]  /*0180*/  @!P2 STS [UR16+0x20], R11 ;  /* 0x0000200bff00a988 */ /* 0x0007e20008000810 */
[----:B--2---:R-:W-:-:S04]  /*0190*/  UIMAD UR4, UR4, UR6, UR31 ;  /* 0x00000006040472a4 */ /* 0x004fc8000f8e021f */
[----:B------:R-:W-:-:S03]  /*01a0*/  UIMAD UR5, UR4, 0x180, URZ ;  /* 0x00000180040578a4 */ /* 0x000fc6000f8e023f */
[----:B------:R-:W-:Y:S01]  /*01b0*/  UMOV UR4, URZ ;  /* 0x0000003f00047c82 */ /* 0x000fe20008000000 */
[----:B------:R-:W-:-:S04]  /*01c0*/  UIADD3 UR24, UP0, UR5, UR28, URZ ;  /* 0x0000001c05187290 */ /* 0x000fc8000ff1e03f */
[----:B------:R-:W-:Y:S01]  /*01d0*/  ULEA.HI.X.SX32 UR25, UR5, UR29, 0x1, UP0 ;  /* 0x0000001d05197291 */ /* 0x000fe200080f0e3f */
[----:B---3--:R-:W-:Y:S11]  /*01e0*/  @P2 BRA `(.L_x_1) ;  /* 0x0000000000182947 */ /* 0x008ff60003800000 */
[----:B------:R-:W1:Y:S01]  /*01f0*/  LDS R3, [UR16+0x8] ;  /* 0x00000810ff037984 */ /* 0x000e620008000800 */
[----:B------:R-:W2:Y:S01]  /*0200*/  LDC.64 R12, c[0x0][0x210] ;  /* 0x00008400ff0c7b82 */ /* 0x000ea20000000a00 */
[----:B------:R-:W-:Y:S02]  /*0210*/  IMAD.MOV.U32 R4, RZ, RZ, 0x70 ;  /* 0x00000070ff047424 */ /* 0x000fe400078e00ff */
[----:B--2---:R2:W-:Y:S03]  /*0220*/  STS.64 [UR16], R12 ;  /* 0x0000000cff007988 */ /* 0x0045e60008000a10 */
[----:B-1----:R-:W-:-:S05]  /*0230*/  LOP3.LUT R3, R3, 0x10, R4, 0xd8, !PT ;  /* 0x0000001003037812 */ /* 0x002fca00078ed804 */
[----:B------:R2:W-:Y:S02]  /*0240*/  STS [UR16+0x8], R3 ;  /* 0x00000803ff007988 */ /* 0x0005e40008000810 */
.L_x_1:
[----:B------:R-:W-:Y:S05]  /*0250*/  BSYNC B0 ;  /* 0x0000000000007941 */ /* 0x000fea0003800000 */
.L_x_0:
[----:B------:R-:W-:Y:S04]  /*0260*/  BSSY B0, `(.L_x_2) ;  /* 0x000000a000007945 */ /* 0x000fe80003800000 */
[----:B------:R-:W-:Y:S05]  /*0270*/  @P2 BRA `(.L_x_3) ;  /* 0x0000000000202947 */ /* 0x000fea0003800000 */
[----:B--2---:R-:W1:Y:S01]  /*0280*/  LDS R3, [UR16+0x34] ;  /* 0x00003410ff037984 */ /* 0x004e620008000800 */
[----:B------:R-:W-:Y:S02]  /*0290*/  IMAD.MOV.U32 R4, RZ, RZ, 0x1f000000 ;  /* 0x1f000000ff047424 */ /* 0x000fe400078e00ff */
[----:B------:R-:W-:Y:S01]  /*02a0*/  @!P2 IMAD.MOV.U32 R5, RZ, RZ, 0x3f ;  /* 0x0000003fff05a424 */ /* 0x000fe200078e00ff */
[----:B------:R-:W2:Y:S02]  /*02b0*/  @!P2 LDS R10, [UR16+0x38] ;  /* 0x00003810ff0aa984 */ /* 0x000ea40008000800 */
[----:B-1----:R-:W-:Y:S02]  /*02c0*/  LOP3.LUT R3, R3, 0xff000000, R4, 0xb8, !PT ;  /* 0xff00000003037812 */ /* 0x002fe400078eb804 */
[----:B--2---:R-:W-:-:S03]  /*02d0*/  @!P2 LOP3.LUT R4, R10, 0xff, R5, 0xb8, !PT ;  /* 0x000000ff0a04a812 */ /* 0x004fc600078eb805 */
[----:B------:R1:W-:Y:S04]  /*02e0*/  STS [UR16+0x34], R3 ;  /* 0x00003403ff007988 */ /* 0x0003e80008000810 */
[----:B------:R1:W-:Y:S02]  /*02f0*/  @!P2 STS [UR16+0x38], R4 ;  /* 0x00003804ff00a988 */ /* 0x0003e40008000810 */
.L_x_3:
[----:B------:R-:W-:Y:S05]  /*0300*/  BSYNC B0 ;  /* 0x0000000000007941 */ /* 0x000fea0003800000 */
.L_x_2:
[----:B------:R-:W-:Y:S04]  /*0310*/  BSSY B0, `(.L_x_4) ;  /* 0x000000e000007945 */ /* 0x000fe80003800000 */
[----:B------:R-:W-:Y:S05]  /*0320*/  @P2 BRA `(.L_x_5) ;  /* 0x0000000000302947 */ /* 0x000fea0003800000 */
[----:B-1----:R-:W1:Y:S01]  /*0330*/  LDS R4, [UR16+0x34] ;  /* 0x00003410ff047984 */ /* 0x002e620008000800 */
[----:B--2---:R-:W2:Y:S03]  /*0340*/  LDC.64 R12, c[0x0][0x238] ;  /* 0x00008e00ff0c7b82 */ /* 0x004ea60000000a00 */
[----:B------:R-:W3:Y:S01]  /*0350*/  LDS R3, [UR16+0x1c] ;  /* 0x00001c10ff037984 */ /* 0x000ee20008000800 */
[C---:B--2---:R-:W-:Y:S01]  /*0360*/  SHF.L.U64.HI R10, R12.reuse, 0x1, R13 ;  /* 0x000000010c0a7819 */ /* 0x044fe2000001020d */
[----:B------:R-:W-:-:S03]  /*0370*/  IMAD.SHL.U32 R5, R12, 0x2, RZ ;  /* 0x000000020c057824 */ /* 0x000fc600078e00ff */
[--C-:B------:R-:W-:Y:S02]  /*0380*/  SHF.R.U32.HI R12, RZ, 0x4, R10.reuse ;  /* 0x00000004ff0c7819 */ /* 0x100fe4000001160a */
[----:B------:R-:W-:-:S05]  /*0390*/  SHF.R.U64 R5, R5, 0x4, R10 ;  /* 0x0000000405057819 */ /* 0x000fca000000120a */
[----:B------:R4:W-:Y:S01]  /*03a0*/  STS [UR16+0xc], R5 ;  /* 0x00000c05ff007988 */ /* 0x0009e20008000810 */
[----:B-1----:R-:W-:Y:S02]  /*03b0*/  LOP3.LUT R4, R4, 0x7, RZ, 0xb8, !PT ;  /* 0x0000000704047812 */ /* 0x002fe400078eb8ff */
[----:B---3--:R-:W-:-:S03]  /*03c0*/  LOP3.LUT R3, R3, 0xf, R12, 0xb8, !PT ;  /* 0x0000000f03037812 */ /* 0x008fc600078eb80c */
[----:B------:R4:W-:Y:S04]  /*03d0*/  STS [UR16+0x34], R4 ;  /* 0x00003404ff007988 */ /* 0x0009e80008000810 */
[----:B------:R4:W-:Y:S02]  /*03e0*/  STS [UR16+0x1c], R3 ;  /* 0x00001c03ff007988 */ /* 0x0009e40008000810 */
.L_x_5:
[----:B------:R-:W-:Y:S05]  /*03f0*/  BSYNC B0 ;  /* 0x0000000000007941 */ /* 0x000fea0003800000 */
.L_x_4:
[----:B------:R-:W-:Y:S04]  /*0400*/  BSSY B1, `(.L_x_6) ;  /* 0x000001a000017945 */ /* 0x000fe80003800000 */
[----:B------:R-:W-:Y:S04]  /*0410*/  BSSY B0, `(.L_x_7) ;  /* 0x0000015000007945 */ /* 0x000fe80003800000 */
[----:B------:R-:W-:Y:S05]  /*0420*/  @P2 BRA `(.L_x_8) ;  /* 0x0000000000202947 */ /* 0x000fea0003800000 */
[----:B-12-4-:R-:W1:Y:S02]  /*0430*/  LDS R3, [UR16+0x34] ;  /* 0x00003410ff037984 */ /* 0x016e640008000800 */
[----:B-1----:R-:W-:-:S05]  /*0440*/  LOP3.LUT R3, R3, 0x38, RZ, 0xb8, !PT ;  /* 0x0000003803037812 */ /* 0x002fca00078eb8ff */
[----:B------:R1:W-:Y:S01]  /*0450*/  STS [UR16+0x34], R3 ;  /* 0x00003403ff007988 */ /* 0x0003e20008000810 */
[----:B------:R-:W-:Y:S05]  /*0460*/  @P2 BRA `(.L_x_9) ;  /* 0x0000000000202947 */ /* 0x000fea0003800000 */
[----:B-1----:R-:W1:Y:S01]  /*0470*/  LDS R3, [UR16+0x8] ;  /* 0x00000810ff037984 */ /* 0x002e620008000800 */
[----:B------:R-:W-:-:S05]  /*0480*/  IMAD.MOV.U32 R4, RZ, RZ, 0x780 ;  /* 0x00000780ff047424 */ /* 0x000fca00078e00ff */
[----:B-1----:R-:W-:-:S05]  /*0490*/  LOP3.LUT R3, R3, 0x500, R4, 0xd8, !PT ;  /* 0x0000050003037812 */ /* 0x002fca00078ed804 */
[----:B------:R3:W-:Y:S02]  /*04a0*/  STS [UR16+0x8], R3 ;  /* 0x00000803ff007988 */ /* 0x0007e40008000810 */
.L_x_8:
[----:B------:R-:W-:Y:S05]  /*04b0*/  @P2 BRA `(.L_x_10) ;  /* 0x0000000000282947 */ /* 0x000fea0003800000 */
[----:B-1234-:R-:W1:Y:S02]  /*04c0*/  LDS R3, [UR16+0x8] ;  /* 0x00000810ff037984 */ /* 0x01ee640008000800 */
[----:B-1----:R-:W-:-:S05]  /*04d0*/  LOP3.LUT R3, R3, 0x1800, RZ, 0xb8, !PT ;  /* 0x0000180003037812 */ /* 0x002fca00078eb8ff */
[----:B------:R2:W-:Y:S02]  /*04e0*/  STS [UR16+0x8], R3 ;  /* 0x00000803ff007988 */ /* 0x0005e40008000810 */
.L_x_9:
[----:B------:R-:W-:Y:S05]  /*04f0*/  @P2 BREAK B0 ;  /* 0x0000000000002942 */ /* 0x000fea0003800000 */
[----:B------:R-:W-:Y:S05]  /*0500*/  @P2 BRA `(.L_x_11) ;  /* 0x0000000000242947 */ /* 0x000fea0003800000 */
[----:B------:R-:W3:Y:S01]  /*0510*/  LDS R4, [UR16+0x8] ;  /* 0x00000810ff047984 */ /* 0x000ee20008000800 */
[----:B-12---:R-:W-:-:S05]  /*0520*/  IMAD.MOV.U32 R3, RZ, RZ, 0x6000 ;  /* 0x00006000ff037424 */ /* 0x006fca00078e00ff */
[----:B---3--:R-:W-:-:S04]  /*0530*/  LOP3.LUT R3, R4, 0x4000, R3, 0xd8, !PT ;  /* 0x0000400004037812 */ /* 0x008fc800078ed803 */
[----:B------:R-:W-:-:S05]  /*0540*/  LOP3.LUT R3, R3, 0x400000, RZ, 0xb8, !PT ;  /* 0x0040000003037812 */ /* 0x000fca00078eb8ff */
[----:B------:R5:W-:Y:S02]  /*0550*/  STS [UR16+0x8], R3 ;  /* 0x00000803ff007988 */ /* 0x000be40008000810 */
.L_x_10:
[----:B------:R-:W-:Y:S05]  /*0560*/  BSYNC B0 ;  /* 0x0000000000007941 */ /* 0x000fea0003800000 */
.L_x_7:
[----:B-12345:R-:W1:Y:S02]  /*0570*/  @!P2 LDS R3, [UR16+0x8] ;  /* 0x00000810ff03a984 */ /* 0x03ee640008000800 */
[----:B-1----:R-:W-:-:S05]  /*0580*/  @!P2 LOP3.LUT R3, R3, 0x8000, RZ, 0xb8, !PT ;  /* 0x000080000303a812 */ /* 0x002fca00078eb8ff */
[----:B------:R3:W-:Y:S02]  /*0590*/  @!P2 STS [UR16+0x8], R3 ;  /* 0x00000803ff00a988 */ /* 0x0007e40008000810 */
.L_x_11:
[----:B------:R-:W-:Y:S05]  /*05a0*/  BSYNC B1 ;  /* 0x0000000000017941 */ /* 0x000fea0003800000 */
.L_x_6:
[----:B------:R-:W-:Y:S05]  /*05b0*/  WARPSYNC.ALL ;  /* 0x0000000000007948 */ /* 0x000fea0003800000 */
[----:B------:R-:W-:Y:S05]  /*05c0*/  @P0 BRA `(.L_x_12) ;  /* 0x0000000000280947 */ /* 0x000fea0003800000 */
[----:B-123--:R-:W1:Y:S01]  /*05d0*/  S2R R3, SR_LANEID ;  /* 0x0000000000037919 */ /* 0x00ee620000000000 */
[----:B------:R-:W-:Y:S05]  /*05e0*/  WARPSYNC.ALL ;  /* 0x0000000000007948 */ /* 0x000fea0003800000 */
[----:B-1----:R-:W-:-:S05]  /*05f0*/  IMAD.SHL.U32 R3, R3, 0x4, RZ ;  /* 0x0000000403037824 */ /* 0x002fca00078e00ff */
[----:B------:R-:W1:Y:S01]  /*0600*/  LDS R9, [R3+UR16] ;  /* 0x0000001003097984 */ /* 0x000e620008000800 */
[----:B------:R-:W-:-:S05]  /*0610*/  IADD3 R4, P1, R3, UR24, RZ ;  /* 0x0000001803047c10 */ /* 0x000fca000ff3e0ff */
[----:B------:R-:W-:-:S05]  /*0620*/  IMAD.X R5, RZ, RZ, UR25, P1 ;  /* 0x00000019ff057e24 */ /* 0x000fca00088e06ff */
[----:B-1----:R4:W5:Y:S01]  /*0630*/  ATOMG.E.EXCH.STRONG.GPU PT, RZ, [R4], R9 ;  /* 0x0000000904ff73a8 */ /* 0x00296200041ee100 */
[----:B------:R-:W-:-:S04]  /*0640*/  DEPBAR {5,4,3,2,1,0} ;  /* 0x0000003f0000791a */ /* 0x000fc80000000000 */
[----:B------:R4:W-:Y:S01]  /*0650*/  UTMACCTL.IV [UR24] ;  /* 0x00000000180079b9 */ /* 0x0009e20008000000 */
[----:B------:R-:W-:Y:S01]  /*0660*/  NOP ;  /* 0x0000000000007918 */ /* 0x000fe20000000000 */
.L_x_12:
[----:B------:R-:W-:Y:S05]  /*0670*/  @P0 BRA `(.L_x_13) ;  /* 0x00000000000c0947 */ /* 0x000fea0003800000 */
[----:B------:R0:W-:Y:S01]  /*0680*/  UTMACMDFLUSH ;  /* 0x00000000000079b7 */ /* 0x0001e20000000000 */
[----:B------:R-:W-:Y:S05]  /*0690*/  @P0 BRA `(.L_x_13) ;  /* 0x0000000000040947 */ /* 0x000fea0003800000 */
[----:B------:R-:W-:-:S04]  /*06a0*/  DEPBAR.LE SB0, 0x0 ;  /* 0x000080000000791a */ /* 0x000fc80000000000 */
.L_x_13:
[----:B------:R-:W-:Y:S05]  /*06b0*/  WARPSYNC.ALL ;  /* 0x0000000000007948 */ /* 0x000fea0003800000 */
[----:B-----5:R-:W-:Y:S06]  /*06c0*/  BAR.SYNC.DEFER_BLOCKING 0x0 ;  /* 0x0000000000007b1d */ /* 0x020fec0000010000 */
[----:B------:R-:W-:Y:S02]  /*06d0*/  BSSY B1, `(.L_x_14) ;  /* 0x000000b000017945 */ /* 0x000fe40003800000 */
[----:B------:R-:W-:Y:S06]  /*06e0*/  BAR.SYNC.DEFER_BLOCKING 0x0 ;  /* 0x0000000000007b1d */ /* 0x000fec0000010000 */
[----:B------:R5:W-:Y:S01]  /*06f0*/  @!P0 STS [R8], RZ ;  /* 0x000000ff08008388 */ /* 0x000be20000000800 */
[----:B------:R-:W-:Y:S01]  /*0700*/  NOP ;  /* 0x0000000000007918 */ /* 0x000fe20000000000 */
[----:B------:R-:W-:Y:S05]  /*0710*/  @P2 BRA `(.L_x_15) ;  /* 0x0000000000182947 */ /* 0x000fea0003800000 */
[----:B-123--:R-:W1:Y:S01]  /*0720*/  LDS R3, [UR16+0x8] ;  /* 0x00000810ff037984 */ /* 0x00ee620008000800 */
[----:B------:R-:W2:Y:S01]  /*0730*/  LDC.64 R12, c[0x0][0x218] ;  /* 0x00008600ff0c7b82 */ /* 0x000ea20000000a00 */
[----:B----4-:R-:W-:Y:S02]  /*0740*/  IMAD.MOV.U32 R4, RZ, RZ, 0x70 ;  /* 0x00000070ff047424 */ /* 0x010fe400078e00ff */
[----:B--2---:R2:W-:Y:S03]  /*0750*/  STS.64 [UR16], R12 ;  /* 0x0000000cff007988 */ /* 0x0045e60008000a10 */
[----:B-1----:R-:W-:-:S05]  /*0760*/  LOP3.LUT R3, R3, 0x10, R4, 0xd8, !PT ;  /* 0x0000001003037812 */ /* 0x002fca00078ed804 */
[----:B------:R2:W-:Y:S02]  /*0770*/  STS [UR16+0x8], R3 ;  /* 0x00000803ff007988 */ /* 0x0005e40008000810 */
.L_x_15:
[----:B----4-:R-:W-:Y:S05]  /*0780*/  BSYNC B1 ;  /* 0x0000000000017941 */ /* 0x010fea0003800000 */
.L_x_14:
[----:B------:R-:W-:Y:S04]  /*0790*/  BSSY B2, `(.L_x_16) ;  /* 0x000000f000027945 */ /* 0x000fe80003800000 */
[----:B------:R-:W-:Y:S04]  /*07a0*/  BSSY B1, `(.L_x_17) ;  /* 0x000000c000017945 */ /* 0x000fe80003800000 */
[----:B------:R-:W-:Y:S05]  /*07b0*/  @P2 BRA `(.L_x_18) ;  /* 0x0000000000282947 */ /* 0x000fea0003800000 */
[----:B-123--:R-:W1:Y:S01]  /*07c0*/  LDS R3, [UR16+0x34] ;  /* 0x00003410ff037984 */ /* 0x00ee620008000800 */
[----:B------:R-:W-:Y:S01]  /*07d0*/  IMAD.MOV.U32 R4, RZ, RZ, 0x1f000000 ;  /* 0x1f000000ff047424 */ /* 0x000fe200078e00ff */
[----:B------:R-:W-:Y:S05]  /*07e0*/  @P2 BREAK B1 ;  /* 0x0000000000012942 */ /* 0x000fea0003800000 */
[----:B-1----:R-:W-:-:S05]  /*07f0*/  LOP3.LUT R3, R3, 0xff000000, R4, 0xb8, !PT ;  /* 0xff00000003037812 */ /* 0x002fca00078eb804 */
[----:B------:R1:W-:Y:S01]  /*0800*/  STS [UR16+0x34], R3 ;  /* 0x00003403ff007988 */ /* 0x0003e20008000810 */
[----:B------:R-:W-:Y:S05]  /*0810*/  @P2 BRA `(.L_x_19) ;  /* 0x0000000000182947 */ /* 0x000fea0003800000 */
[----:B-1----:R-:W1:Y:S01]  /*0820*/  LDS R3, [UR16+0x38] ;  /* 0x00003810ff037984 */ /* 0x002e620008000800 */
[----:B------:R-:W-:-:S05]  /*0830*/  IMAD.MOV.U32 R4, RZ, RZ, 0x3f ;  /* 0x0000003fff047424 */ /* 0x000fca00078e00ff */
[----:B-1----:R-:W-:-:S05]  /*0840*/  LOP3.LUT R3, R3, 0xff, R4, 0xb8, !PT ;  /* 0x000000ff03037812 */ /* 0x002fca00078eb804 */
[----:B------:R4:W-:Y:S02]  /*0850*/  STS [UR16+0x38], R3 ;  /* 0x00003803ff007988 */ /* 0x0009e40008000810 */
.L_x_18:
[----:B------:R-:W-:Y:S05]  /*0860*/  BSYNC B1 ;  /* 0x0000000000017941 */ /* 0x000fea0003800000 */
.L_x_17:
[----:B------:R1:W-:Y:S02]  /*0870*/  @!P2 STS [UR16+0x20], R11 ;  /* 0x0000200bff00a988 */ /* 0x0003e40008000810 */
.L_x_19:
[----:B------:R-:W-:Y:S05]  /*0880*/  BSYNC B2 ;  /* 0x0000000000027941 */ /* 0x000fea0003800000 */
.L_x_16:
[----:B------:R-:W-:Y:S05]  /*0890*/  WARPSYNC.ALL ;  /* 0x0000000000007948 */ /* 0x000fea0003800000 */
[----:B-1234-:R-:W1:Y:S01]  /*08a0*/  LDC R3, c[0x0][0x22c] ;  /* 0x00008b00ff037b82 */ /* 0x01ee620000000800 */
[----:B------:R-:W-:Y:S01]  /*08b0*/  BSSY B2, `(.L_x_20) ;  /* 0x0000010000027945 */ /* 0x000fe20003800000 */
[----:B-1----:R-:W-:-:S05]  /*08c0*/  VIADD R3, R3, 0xffffffff ;  /* 0xffffffff03037836 */ /* 0x002fca0000000000 */
[----:B------:R1:W-:Y:S01]  /*08d0*/  @!P2 STS [UR16+0x24], R3 ;  /* 0x00002403ff00a988 */ /* 0x0003e20008000810 */
[----:B------:R-:W-:Y:S05]  /*08e0*/  @P2 BRA `(.L_x_21) ;  /* 0x0000000000302947 */ /* 0x000fea0003800000 */
[----:B------:R-:W2:Y:S01]  /*08f0*/  LDS R5, [UR16+0x34] ;  /* 0x00003410ff057984 */ /* 0x000ea20008000800 */
[----:B------:R-:W3:Y:S03]  /*0900*/  LDC.64 R12, c[0x0][0x240] ;  /* 0x00009000ff0c7b82 */ /* 0x000ee60000000a00 */
[----:B------:R-:W4:Y:S01]  /*0910*/  LDS R4, [UR16+0x1c] ;  /* 0x00001c10ff047984 */ /* 0x000f220008000800 */
[C---:B---3--:R-:W-:Y:S01]  /*0920*/  SHF.L.U64.HI R10, R12.reuse, 0x1, R13 ;  /* 0x000000010c0a7819 */ /* 0x048fe2000001020d */
[----:B------:R-:W-:-:S03]  /*0930*/  IMAD.SHL.U32 R9, R12, 0x2, RZ ;  /* 0x000000020c097824 */ /* 0x000fc600078e00ff */
[--C-:B------:R-:W-:Y:S02]  /*0940*/  SHF.R.U32.HI R11, RZ, 0x4, R10.reuse ;  /* 0x00000004ff0b7819 */ /* 0x100fe4000001160a */
[----:B------:R-:W-:-:S05]  /*0950*/  SHF.R.U64 R9, R9, 0x4, R10 ;  /* 0x0000000409097819 */ /* 0x000fca000000120a */
[----:B------:R3:W-:Y:S01]  /*0960*/  STS [UR16+0xc], R9 ;  /* 0x00000c09ff007988 */ /* 0x0007e20008000810 */
[----:B--2---:R-:W-:Y:S02]  /*0970*/  LOP3.LUT R5, R5, 0x7, RZ, 0xb8, !PT ;  /* 0x0000000705057812 */ /* 0x004fe400078eb8ff */
[----:B----4-:R-:W-:-:S03]  /*0980*/  LOP3.LUT R4, R4, 0xf, R11, 0xb8, !PT ;  /* 0x0000000f04047812 */ /* 0x010fc600078eb80b */
[----:B------:R3:W-:Y:S04]  /*0990*/  STS [UR16+0x34], R5 ;  /* 0x00003405ff007988 */ /* 0x0007e80008000810 */
[----:B------:R3:W-:Y:S02]  /*09a0*/  STS [UR16+0x1c], R4 ;  /* 0x00001c04ff007988 */ /* 0x0007e40008000810 */
.L_x_21:
[----:B------:R-:W-:Y:S05]  /*09b0*/  BSYNC B2 ;  /* 0x0000000000027941 */ /* 0x000fea0003800000 */
.L_x_20:
[----:B------:R-:W-:Y:S04]  /*09c0*/  BSSY B3, `(.L_x_22) ;  /* 0x000001a000037945 */ /* 0x000fe80003800000 */
[----:B------:R-:W-:Y:S04]  /*09d0*/  BSSY B2, `(.L_x_23) ;  /* 0x0000015000027945 */ /* 0x000fe80003800000 */
[----:B------:R-:W-:Y:S05]  /*09e0*/  @P2 BRA `(.L_x_24) ;  /* 0x0000000000202947 */ /* 0x000fea0003800000 */
[----:B---3--:R-:W2:Y:S02]  /*09f0*/  LDS R4, [UR16+0x34] ;  /* 0x00003410ff047984 */ /* 0x008ea40008000800 */
[----:B--2---:R-:W-:-:S05]  /*0a00*/  LOP3.LUT R4, R4, 0x38, RZ, 0xb8, !PT ;  /* 0x0000003804047812 */ /* 0x004fca00078eb8ff */
[----:B------:R2:W-:Y:S01]  /*0a10*/  STS [UR16+0x34], R4 ;  /* 0x00003404ff007988 */ /* 0x0005e20008000810 */
[----:B------:R-:W-:Y:S05]  /*0a20*/  @P2 BRA `(.L_x_25) ;  /* 0x0000000000202947 */ /* 0x000fea0003800000 */
[----:B--2---:R-:W2:Y:S01]  /*0a30*/  LDS R4, [UR16+0x8] ;  /* 0x00000810ff047984 */ /* 0x004ea20008000800 */
[----:B------:R-:W-:-:S05]  /*0a40*/  IMAD.MOV.U32 R5, RZ, RZ, 0x780 ;  /* 0x00000780ff057424 */ /* 0x000fca00078e00ff */
[----:B--2---:R-:W-:-:S05]  /*0a50*/  LOP3.LUT R4, R4, 0x500, R5, 0xd8, !PT ;  /* 0x0000050004047812 */ /* 0x004fca00078ed805 */
[----:B------:R2:W-:Y:S02]  /*0a60*/  STS [UR16+0x8], R4 ;  /* 0x00000804ff007988 */ /* 0x0005e40008000810 */
.L_x_24:
[----:B------:R-:W-:Y:S05]  /*0a70*/  @P2 BRA `(.L_x_26) ;  /* 0x0000000000282947 */ /* 0x000fea0003800000 */
[----:B--23--:R-:W2:Y:S02]  /*0a80*/  LDS R4, [UR16+0x8] ;  /* 0x00000810ff047984 */ /* 0x00cea40008000800 */
[----:B--2---:R-:W-:-:S05]  /*0a90*/  LOP3.LUT R4, R4, 0x1800, RZ, 0xb8, !PT ;  /* 0x0000180004047812 */ /* 0x004fca00078eb8ff */
[----:B------:R3:W-:Y:S02]  /*0aa0*/  STS [UR16+0x8], R4 ;  /* 0x00000804ff007988 */ /* 0x0007e40008000810 */
.L_x_25:
[----:B------:R-:W-:Y:S05]  /*0ab0*/  @P2 BREAK B2 ;  /* 0x0000000000022942 */ /* 0x000fea0003800000 */
[----:B------:R-:W-:Y:S05]  /*0ac0*/  @P2 BRA `(.L_x_27) ;  /* 0x0000000000242947 */ /* 0x000fea0003800000 */
[----:B--23--:R-:W2:Y:S01]  /*0ad0*/  LDS R4, [UR16+0x8] ;  /* 0x00000810ff047984 */ /* 0x00cea20008000800 */
[----:B------:R-:W-:-:S05]  /*0ae0*/  IMAD.MOV.U32 R5, RZ, RZ, 0x6000 ;  /* 0x00006000ff057424 */ /* 0x000fca00078e00ff */
[----:B--2---:R-:W-:-:S04]  /*0af0*/  LOP3.LUT R4, R4, 0x4000, R5, 0xd8, !PT ;  /* 0x0000400004047812 */ /* 0x004fc800078ed805 */
[----:B------:R-:W-:-:S05]  /*0b00*/  LOP3.LUT R4, R4, 0x400000, RZ, 0xb8, !PT ;  /* 0x0040000004047812 */ /* 0x000fca00078eb8ff */
[----:B------:R4:W-:Y:S02]  /*0b10*/  STS [UR16+0x8], R4 ;  /* 0x00000804ff007988 */ /* 0x0009e40008000810 */
.L_x_26:
[----:B------:R-:W-:Y:S05]  /*0b20*/  BSYNC B2 ;  /* 0x0000000000027941 */ /* 0x000fea0003800000 */
.L_x_23:
[----:B--234-:R-:W2:Y:S02]  /*0b30*/  @!P2 LDS R4, [UR16+0x8] ;  /* 0x00000810ff04a984 */ /* 0x01cea40008000800 */
[----:B--2---:R-:W-:-:S05]  /*0b40*/  @!P2 LOP3.LUT R4, R4, 0x8000, RZ, 0xb8, !PT ;  /* 0x000080000404a812 */ /* 0x004fca00078eb8ff */
[----:B------:R4:W-:Y:S02]  /*0b50*/  @!P2 STS [UR16+0x8], R4 ;  /* 0x00000804ff00a988 */ /* 0x0009e40008000810 */
.L_x_27:
[----:B------:R-:W-:Y:S05]  /*0b60*/  BSYNC B3 ;  /* 0x0000000000037941 */ /* 0x000fea0003800000 */
.L_x_22:
[----:B------:R-:W-:Y:S05]  /*0b70*/  WARPSYNC.ALL ;  /* 0x0000000000007948 */ /* 0x000fea0003800000 */
[----:B------:R-:W-:-:S04]  /*0b80*/  UIADD3 UR27, UR5, 0x80, URZ ;  /* 0x00000080051b7890 */ /* 0x000fc8000fffe03f */
[----:B------:R-:W-:-:S04]  /*0b90*/  UIADD3 UR26, UP0, UR27, UR28, URZ ;  /* 0x0000001c1b1a7290 */ /* 0x000fc8000ff1e03f */
[----:B------:R-:W-:Y:S01]  /*0ba0*/  ULEA.HI.X.SX32 UR27, UR27, UR29, 0x1, UP0 ;  /* 0x0000001d1b1b7291 */ /* 0x000fe200080f0e3f */
[----:B------:R-:W-:Y:S11]  /*0bb0*/  @P0 BRA `(.L_x_28) ;  /* 0x0000000000280947 */ /* 0x000ff60003800000 */
[----:B--234-:R-:W2:Y:S01]  /*0bc0*/  S2R R4, SR_LANEID ;  /* 0x0000000000047919 */ /* 0x01cea20000000000 */
[----:B------:R-:W-:Y:S05]  /*0bd0*/  WARPSYNC.ALL ;  /* 0x0000000000007948 */ /* 0x000fea0003800000 */
[----:B--2---:R-:W-:-:S05]  /*0be0*/  IMAD.SHL.U32 R10, R4, 0x4, RZ ;  /* 0x00000004040a7824 */ /* 0x004fca00078e00ff */
[----:B------:R-:W2:Y:S01]  /*0bf0*/  LDS R9, [R10+UR16] ;  /* 0x000000100a097984 */ /* 0x000ea20008000800 */
[----:B------:R-:W-:-:S05]  /*0c00*/  IADD3 R4, P1, R10, UR26, RZ ;  /* 0x0000001a0a047c10 */ /* 0x000fca000ff3e0ff */
[----:B------:R-:W-:-:S05]  /*0c10*/  IMAD.X R5, RZ, RZ, UR27, P1 ;  /* 0x0000001bff057e24 */ /* 0x000fca00088e06ff */
[----:B--2---:R2:W3:Y:S01]  /*0c20*/  ATOMG.E.EXCH.STRONG.GPU PT, RZ, [R4], R9 ;  /* 0x0000000904ff73a8 */ /* 0x0044e200041ee100 */
[----:B------:R-:W-:-:S04]  /*0c30*/  DEPBAR {5,4,3,2,1,0} ;  /* 0x0000003f0000791a */ /* 0x000fc80000000000 */
[----:B------:R2:W-:Y:S01]  /*0c40*/  UTMACCTL.IV [UR26] ;  /* 0x000000001a0079b9 */ /* 0x0005e20008000000 */
[----:B------:R-:W-:Y:S01]  /*0c50*/  NOP ;  /* 0x0000000000007918 */ /* 0x000fe20000000000 */
.L_x_28:
[----:B------:R-:W-:Y:S05]  /*0c60*/  @P0 BRA `(.L_x_29) ;  /* 0x00000000000c0947 */ /* 0x000fea0003800000 */
[----:B------:R0:W-:Y:S01]  /*0c70*/  UTMACMDFLUSH ;  /* 0x00000000000079b7 */ /* 0x0001e20000000000 */
[----:B------:R-:W-:Y:S05]  /*0c80*/  @P0 BRA `(.L_x_29) ;  /* 0x0000000000040947 */ /* 0x000fea0003800000 */
[----:B------:R-:W-:-:S04]  /*0c90*/  DEPBAR.LE SB0, 0x0 ;  /* 0x000080000000791a */ /* 0x000fc80000000000 */
.L_x_29:
[----:B------:R-:W-:Y:S05]  /*0ca0*/  WARPSYNC.ALL ;  /* 0x0000000000007948 */ /* 0x000fea0003800000 */
[----:B---3--:R-:W-:Y:S06]  /*0cb0*/  BAR.SYNC.DEFER_BLOCKING 0x0 ;  /* 0x0000000000007b1d */ /* 0x008fec0000010000 */
[----:B------:R-:W-:Y:S02]  /*0cc0*/  BSSY B3, `(.L_x_30) ;  /* 0x000000b000037945 */ /* 0x000fe40003800000 */
[----:B------:R-:W-:Y:S06]  /*0cd0*/  BAR.SYNC.DEFER_BLOCKING 0x0 ;  /* 0x0000000000007b1d */ /* 0x000fec0000010000 */
[----:B------:R3:W-:Y:S01]  /*0ce0*/  @!P0 STS [R8], RZ ;  /* 0x000000ff08008388 */ /* 0x0007e20000000800 */
[----:B------:R-:W-:Y:S01]  /*0cf0*/  NOP ;  /* 0x0000000000007918 */ /* 0x000fe20000000000 */
[----:B------:R-:W-:Y:S05]  /*0d00*/  @P2 BRA `(.L_x_31) ;  /* 0x0000000000182947 */ /* 0x000fea0003800000 */
[----:B--2-4-:R-:W2:Y:S01]  /*0d10*/  LDS R4, [UR16+0x8] ;  /* 0x00000810ff047984 */ /* 0x014ea20008000800 */
[----:B---3-5:R-:W3:Y:S01]  /*0d20*/  LDC.64 R8, c[0x0][0x220] ;  /* 0x00008800ff087b82 */ /* 0x028ee20000000a00 */
[----:B------:R-:W-:Y:S02]  /*0d30*/  IMAD.MOV.U32 R5, RZ, RZ, 0x70 ;  /* 0x00000070ff057424 */ /* 0x000fe400078e00ff */
[----:B---3--:R3:W-:Y:S03]  /*0d40*/  STS.64 [UR16], R8 ;  /* 0x00000008ff007988 */ /* 0x0087e60008000a10 */
[----:B--2---:R-:W-:-:S05]  /*0d50*/  LOP3.LUT R4, R4, 0x10, R5, 0xd8, !PT ;  /* 0x0000001004047812 */ /* 0x004fca00078ed805 */
[----:B------:R3:W-:Y:S02]  /*0d60*/  STS [UR16+0x8], R4 ;  /* 0x00000804ff007988 */ /* 0x0007e40008000810 */
.L_x_31:
[----:B--2---:R-:W-:Y:S05]  /*0d70*/  BSYNC B3 ;  /* 0x0000000000037941 */ /* 0x004fea0003800000 */
.L_x_30:
[----:B------:R-:W-:Y:S04]  /*0d80*/  BSSY B4, `(.L_x_32) ;  /* 0x0000011000047945 */ /* 0x000fe80003800000 */
[----:B------:R-:W-:Y:S04]  /*0d90*/  BSSY B3, `(.L_x_33) ;  /* 0x000000e000037945 */ /* 0x000fe80003800000 */
[----:B------:R-:W-:Y:S05]  /*0da0*/  @P2 BRA `(.L_x_34) ;  /* 0x0000000000242947 */ /* 0x000fea0003800000 */
[----:B---34-:R-:W2:Y:S01]  /*0db0*/  LDS R4, [UR16+0x34] ;  /* 0x00003410ff047984 */ /* 0x018ea20008000800 */
[----:B------:R-:W-:-:S05]  /*0dc0*/  IMAD.MOV.U32 R5, RZ, RZ, 0x3f000000 ;  /* 0x3f000000ff057424 */ /* 0x000fca00078e00ff */
[----:B--2---:R-:W-:-:S05]  /*0dd0*/  LOP3.LUT R4, R4, 0xff000000, R5, 0xb8, !PT ;  /* 0xff00000004047812 */ /* 0x004fca00078eb805 */
[----:B------:R2:W-:Y:S01]  /*0de0*/  STS [UR16+0x34], R4 ;  /* 0x00003404ff007988 */ /* 0x0005e20008000810 */
[----:B------:R-:W-:Y:S05]  /*0df0*/  @P2 BRA `(.L_x_35) ;  /* 0x00000000001c2947 */ /* 0x000fea0003800000 */
[----:B--2---:R-:W2:Y:S01]  /*0e00*/  LDS R4, [UR16+0x38] ;  /* 0x00003810ff047984 */ /* 0x004ea20008000800 */
[----:B------:R-:W-:-:S05]  /*0e10*/  IMAD.MOV.U32 R5, RZ, RZ, 0x3f ;  /* 0x0000003fff057424 */ /* 0x000fca00078e00ff */
[----:B--2---:R-:W-:-:S05]  /*0e20*/  LOP3.LUT R4, R4, 0xff, R5, 0xb8, !PT ;  /* 0x000000ff04047812 */ /* 0x004fca00078eb805 */
[----:B------:R2:W-:Y:S02]  /*0e30*/  STS [UR16+0x38], R4 ;  /* 0x00003804ff007988 */ /* 0x0005e40008000810 */
.L_x_34:
[----:B------:R-:W-:Y:S05]  /*0e40*/  @P2 BREAK B3 ;  /* 0x0000000000032942 */ /* 0x000fea0003800000 */
[----:B------:R-:W-:Y:S05]  /*0e50*/  @P2 BRA `(.L_x_36) ;  /* 0x00000000000c2947 */ /* 0x000fea0003800000 */
[----:B------:R1:W-:Y:S02]  /*0e60*/  STS [UR16+0x20], R3 ;  /* 0x00002003ff007988 */ /* 0x0003e40008000810 */
.L_x_35:
[----:B------:R-:W-:Y:S05]  /*0e70*/  BSYNC B3 ;  /* 0x0000000000037941 */ /* 0x000fea0003800000 */
.L_x_33:
[----:B------:R1:W-:Y:S02]  /*0e80*/  @!P2 STS [UR16+0x24], R2 ;  /* 0x00002402ff00a988 */ /* 0x0003e40008000810 */
.L_x_36:
[----:B------:R-:W-:Y:S05]  /*0e90*/  BSYNC B4 ;  /* 0x0000000000047941 */ /* 0x000fea0003800000 */
.L_x_32:
[----:B------:R-:W-:Y:S05]  /*0ea0*/  WARPSYNC.ALL ;  /* 0x0000000000007948 */ /* 0x000fea0003800000 */
[----:B------:R-:W-:Y:S04]  /*0eb0*/  BSSY B4, `(.L_x_37) ;  /* 0x000000e000047945 */ /* 0x000fe80003800000 */
[----:B------:R-:W-:Y:S05]  /*0ec0*/  @P2 BRA `(.L_x_38) ;  /* 0x0000000000302947 */ /* 0x000fea0003800000 */
[----:B-1----:R-:W1:Y:S01]  /*0ed0*/  LDS R3, [UR16+0x34] ;  /* 0x00003410ff037984 */ /* 0x002e620008000800 */
[----:B--234-:R-:W2:Y:S03]  /*0ee0*/  LDC.64 R4, c[0x0][0x248] ;  /* 0x00009200ff047b82 */ /* 0x01cea60000000a00 */
        /* <DEDUP_REMOVED lines=10> */
.L_x_38:
[----:B------:R-:W-:Y:S05]  /*0f90*/  BSYNC B4 ;  /* 0x0000000000047941 */ /* 0x000fea0003800000 */
.L_x_37:
[----:B------:R-:W-:Y:S04]  /*0fa0*/  BSSY B4, `(.L_x_39) ;  /* 0x000001a000047945 */ /* 0x000fe80003800000 */
[----:B------:R-:W-:Y:S04]  /*0fb0*/  BSSY B5, `(.L_x_40) ;  /* 0x0000015000057945 */ /* 0x000fe80003800000 */
[----:B------:R-:W-:Y:S05]  /*0fc0*/  @P2 BRA `(.L_x_41) ;  /* 0x0000000000202947 */ /* 0x000fea0003800000 */
[----:B-12---:R-:W1:Y:S02]  /*0fd0*/  LDS R2, [UR16+0x34] ;  /* 0x00003410ff027984 */ /* 0x006e640008000800 */
[----:B-1----:R-:W-:-:S05]  /*0fe0*/  LOP3.LUT R2, R2, 0x38, RZ, 0xb8, !PT ;  /* 0x0000003802027812 */ /* 0x002fca00078eb8ff */
[----:B------:R1:W-:Y:S01]  /*0ff0*/  STS [UR16+0x34], R2 ;  /* 0x00003402ff007988 */ /* 0x0003e20008000810 */
[----:B------:R-:W-:Y:S05]  /*1000*/  @P2 BRA `(.L_x_42) ;  /* 0x0000000000202947 */ /* 0x000fea0003800000 */
[----:B-1----:R-:W1:Y:S01]  /*1010*/  LDS R2, [UR16+0x8] ;  /* 0x00000810ff027984 */ /* 0x002e620008000800 */
[----:B------:R-:W-:-:S05]  /*1020*/  IMAD.MOV.U32 R3, RZ, RZ, 0x780 ;  /* 0x00000780ff037424 */ /* 0x000fca00078e00ff */
[----:B-1----:R-:W-:-:S05]  /*1030*/  LOP3.LUT R2, R2, 0x500, R3, 0xd8, !PT ;  /* 0x0000050002027812 */ /* 0x002fca00078ed803 */
[----:B------:R1:W-:Y:S02]  /*1040*/  STS [UR16+0x8], R2 ;  /* 0x00000802ff007988 */ /* 0x0003e40008000810 */
.L_x_41:
[----:B------:R-:W-:Y:S05]  /*1050*/  @P2 BRA `(.L_x_43) ;  /* 0x0000000000282947 */ /* 0x000fea0003800000 */
[----:B-12---:R-:W1:Y:S02]  /*1060*/  LDS R2, [UR16+0x8] ;  /* 0x00000810ff027984 */ /* 0x006e640008000800 */
[----:B-1----:R-:W-:-:S05]  /*1070*/  LOP3.LUT R2, R2, 0x1800, RZ, 0xb8, !PT ;  /* 0x0000180002027812 */ /* 0x002fca00078eb8ff */
[----:B------:R2:W-:Y:S02]  /*1080*/  STS [UR16+0x8], R2 ;  /* 0x00000802ff007988 */ /* 0x0005e40008000810 */
.L_x_42:
[----:B------:R-:W-:Y:S05]  /*1090*/  @P2 BREAK B5 ;  /* 0x0000000000052942 */ /* 0x000fea0003800000 */
[----:B------:R-:W-:Y:S05]  /*10a0*/  @P2 BRA `(.L_x_44) ;  /* 0x0000000000242947 */ /* 0x000fea0003800000 */
[----:B-12---:R-:W1:Y:S01]  /*10b0*/  LDS R2, [UR16+0x8] ;  /* 0x00000810ff027984 */ /* 0x006e620008000800 */
[----:B------:R-:W-:-:S05]  /*10c0*/  IMAD.MOV.U32 R3, RZ, RZ, 0x6000 ;  /* 0x00006000ff037424 */ /* 0x000fca00078e00ff */
[----:B-1----:R-:W-:-:S04]  /*10d0*/  LOP3.LUT R2, R2, 0x6000, R3, 0xd8, !PT ;  /* 0x0000600002027812 */ /* 0x002fc800078ed803 */
[----:B------:R-:W-:-:S05]  /*10e0*/  LOP3.LUT R2, R2, 0x400000, RZ, 0xb8, !PT ;  /* 0x0040000002027812 */ /* 0x000fca00078eb8ff */
[----:B------:R1:W-:Y:S02]  /*10f0*/  STS [UR16+0x8], R2 ;  /* 0x00000802ff007988 */ /* 0x0003e40008000810 */
.L_x_43:
[----:B------:R-:W-:Y:S05]  /*1100*/  BSYNC B5 ;  /* 0x0000000000057941 */ /* 0x000fea0003800000 */
.L_x_40:
[----:B-12---:R-:W1:Y:S02]  /*1110*/  @!P2 LDS R2, [UR16+0x8] ;  /* 0x00000810ff02a984 */ /* 0x006e640008000800 */
[----:B-1----:R-:W-:-:S05]  /*1120*/  @!P2 LOP3.LUT R2, R2, 0x8000, RZ, 0xb8, !PT ;  /* 0x000080000202a812 */ /* 0x002fca00078eb8ff */
[----:B------:R1:W-:Y:S02]  /*1130*/  @!P2 STS [UR16+0x8], R2 ;  /* 0x00000802ff00a988 */ /* 0x0003e40008000810 */
.L_x_44:
[----:B------:R-:W-:Y:S05]  /*1140*/  BSYNC B4 ;  /* 0x0000000000047941 */ /* 0x000fea0003800000 */
.L_x_39:
[----:B------:R-:W-:Y:S05]  /*1150*/  WARPSYNC.ALL ;  /* 0x0000000000007948 */ /* 0x000fea0003800000 */
[----:B------:R-:W-:-:S04]  /*1160*/  UIADD3 UR5, UR5, 0x100, URZ ;  /* 0x0000010005057890 */ /* 0x000fc8000fffe03f */
[----:B------:R-:W-:-:S04]  /*1170*/  UIADD3 UR28, UP0, UR5, UR28, URZ ;  /* 0x0000001c051c7290 */ /* 0x000fc8000ff1e03f */
[----:B------:R-:W-:Y:S01]  /*1180*/  ULEA.HI.X.SX32 UR29, UR5, UR29, 0x1, UP0 ;  /* 0x0000001d051d7291 */ /* 0x000fe200080f0e3f */
[----:B------:R-:W-:Y:S11]  /*1190*/  @P0 BRA `(.L_x_45) ;  /* 0x0000000000280947 */ /* 0x000ff60003800000 */
[----:B-12---:R-:W3:Y:S01]  /*11a0*/  S2R R2, SR_LANEID ;  /* 0x0000000000027919 */ /* 0x006ee20000000000 */
[----:B------:R-:W-:Y:S05]  /*11b0*/  WARPSYNC.ALL ;  /* 0x0000000000007948 */ /* 0x000fea0003800000 */
[----:B---34-:R-:W-:-:S05]  /*11c0*/  IMAD.SHL.U32 R4, R2, 0x4, RZ ;  /* 0x0000000402047824 */ /* 0x018fca00078e00ff */
[----:B------:R-:W1:Y:S01]  /*11d0*/  LDS R5, [R4+UR16] ;  /* 0x0000001004057984 */ /* 0x000e620008000800 */
[----:B------:R-:W-:-:S05]  /*11e0*/  IADD3 R2, P1, R4, UR28, RZ ;  /* 0x0000001c04027c10 */ /* 0x000fca000ff3e0ff */
[----:B------:R-:W-:-:S05]  /*11f0*/  IMAD.X R3, RZ, RZ, UR29, P1 ;  /* 0x0000001dff037e24 */ /* 0x000fca00088e06ff */
[----:B-1----:R1:W2:Y:S01]  /*1200*/  ATOMG.E.EXCH.STRONG.GPU PT, RZ, [R2], R5 ;  /* 0x0000000502ff73a8 */ /* 0x0022a200041ee100 */
[----:B------:R-:W-:-:S04]  /*1210*/  DEPBAR {5,4,3,2,1,0} ;  /* 0x0000003f0000791a */ /* 0x000fc80000000000 */
[----:B------:R1:W-:Y:S01]  /*1220*/  UTMACCTL.IV [UR28] ;  /* 0x000000001c0079b9 */ /* 0x0003e20008000000 */
[----:B------:R-:W-:Y:S01]  /*1230*/  NOP ;  /* 0x0000000000007918 */ /* 0x000fe20000000000 */
.L_x_45:
[----:B------:R-:W-:Y:S05]  /*1240*/  @P0 BRA `(.L_x_46) ;  /* 0x00000000000c0947 */ /* 0x000fea0003800000 */
[----:B------:R0:W-:Y:S01]  /*1250*/  UTMACMDFLUSH ;  /* 0x00000000000079b7 */ /* 0x0001e20000000000 */
[----:B------:R-:W-:Y:S05]  /*1260*/  @P0 BRA `(.L_x_46) ;  /* 0x0000000000040947 */ /* 0x000fea0003800000 */
[----:B------:R-:W-:-:S04]  /*1270*/  DEPBAR.LE SB0, 0x0 ;  /* 0x000080000000791a */ /* 0x000fc80000000000 */
.L_x_46:
[----:B------:R-:W-:Y:S05]  /*1280*/  WARPSYNC.ALL ;  /* 0x0000000000007948 */ /* 0x000fea0003800000 */
[----:B--2---:R-:W-:Y:S01]  /*1290*/  BAR.SYNC.DEFER_BLOCKING 0x0 ;  /* 0x0000000000007b1d */ /* 0x004fe20000010000 */
[----:B------:R-:W-:Y:S01]  /*12a0*/  ISETP.GE.AND P0, PT, R7, 0x1, PT ;  /* 0x000000010700780c */ /* 0x000fe20003f06270 */
[----:B------:R-:W-:Y:S01]  /*12b0*/  USHF.L.U32 UR15, UR30, 0x6, URZ ;  /* 0x000000061e0f7899 */ /* 0x000fe2000800063f */
[----:B------:R-:W-:Y:S02]  /*12c0*/  CS2R R24, SRZ ;  /* 0x0000000000187805 */ /* 0x000fe4000001ff00 */
[----:B------:R-:W-:-:S02]  /*12d0*/  CS2R R26, SRZ ;  /* 0x00000000001a7805 */ /* 0x000fc4000001ff00 */
[----:B------:R-:W-:Y:S01]  /*12e0*/  CS2R R28, SRZ ;  /* 0x00000000001c7805 */ /* 0x000fe2000001ff00 */
[----:B------:R-:W-:Y:S01]  /*12f0*/  VOTEU.ALL UP0, P2 ;  /* 0x00000000003f7886 */ /* 0x000fe20001000000 */
[----:B------:R-:W-:Y:S01]  /*1300*/  UMOV UR6, 0x1 ;  /* 0x0000000100067882 */ /* 0x000fe20000000000 */
[----:B------:R-:W-:Y:S01]  /*1310*/  VOTEU.ALL UP1, P2 ;  /* 0x00000000003f7886 */ /* 0x000fe20001020000 */
[----:B------:R-:W-:Y:S01]  /*1320*/  VOTEU.ALL UP2, P2 ;  /* 0x00000000003f7886 */ /* 0x000fe20001040000 */
[----:B------:R-:W-:Y:S01]  /*1330*/  VOTEU.ALL UP3, P2 ;  /* 0x00000000003f7886 */ /* 0x000fe20001060000 */
[----:B------:R-:W-:-:S04]  /*1340*/  @!UP0 UIADD3 UR8, -UR6, 0x100000, URZ ;  /* 0x0010000006088890 */ /* 0x000fc8000fffe13f */
[----:B------:R-:W-:Y:S02]  /*1350*/  @!UP0 USHF.L.U32 UR9, UR8, 0xb, URZ ;  /* 0x0000000b08098899 */ /* 0x000fe4000800063f */
[----:B------:R-:W-:Y:S01]  /*1360*/  @!UP0 USHF.L.U32 UR8, UR8, 0x1, URZ ;  /* 0x0000000108088899 */ /* 0x000fe2000800063f */
[----:B------:R-:W-:Y:S01]  /*1370*/  CS2R R30, SRZ ;  /* 0x00000000001e7805 */ /* 0x000fe2000001ff00 */
        /* <DEDUP_REMOVED lines=12> */
[----:B------:R-:W-:Y:S01]  /*1440*/  VOTEU.ALL UP0, P2 ;  /* 0x00000000003f7886 */ /* 0x000fe20001000000 */
[----:B------:R-:W-:Y:S01]  /*1450*/  CS2R R38, SRZ ;  /* 0x0000000000267805 */ /* 0x000fe2000001ff00 */
[----:B------:R-:W2:Y:S03]  /*1460*/  FENCE.VIEW.ASYNC.S ;  /* 0x00000000000073c6 */ /* 0x000ea60000000000 */
[----:B--2---:R-:W2:Y:S02]  /*1470*/  @!UP0 SYNCS.EXCH.64 URZ, [UR16+0x8000], UR8 ;  /* 0x00800008103f85b2 */ /* 0x004ea40008000100 */
[----:B--2---:R-:W-:Y:S06]  /*1480*/  BAR.SYNC.DEFER_BLOCKING 0x0 ;  /* 0x0000000000007b1d */ /* 0x004fec0000010000 */
[----:B------:R2:W4:Y:S02]  /*1490*/  @!UP1 SYNCS.EXCH.64 URZ, [UR16+0x8008], UR10 ;  /* 0x0080080a103f95b2 */ /* 0x0005240008000100 */
[----:B----4-:R-:W-:Y:S01]  /*14a0*/  BAR.SYNC.DEFER_BLOCKING 0x0 ;  /* 0x0000000000007b1d */ /* 0x010fe20000010000 */
[----:B--2---:R-:W-:-:S05]  /*14b0*/  USHF.L.U32 UR11, UR31, 0x6, URZ ;  /* 0x000000061f0b7899 */ /* 0x004fca000800063f */
[----:B------:R2:W4:Y:S02]  /*14c0*/  @!UP2 SYNCS.EXCH.64 URZ, [UR16+0x8010], UR12 ;  /* 0x0080100c103fa5b2 */ /* 0x0005240008000100 */
[----:B----4-:R-:W-:Y:S06]  /*14d0*/  BAR.SYNC.DEFER_BLOCKING 0x0 ;  /* 0x0000000000007b1d */ /* 0x010fec0000010000 */
[----:B------:R2:W4:Y:S01]  /*14e0*/  @!UP3 SYNCS.EXCH.64 URZ, [UR16+0x8018], UR6 ;  /* 0x00801806103fb5b2 */ /* 0x0005220008000100 */
[----:B------:R-:W-:Y:S05]  /*14f0*/  @!P0 BRA `(.L_x_47) ;  /* 0x0000000400288947 */ /* 0x000fea0003800000 */
[----:B---3--:R-:W3:Y:S01]  /*1500*/  LDC R4, c[0x0][0x230] ;  /* 0x00008c00ff047b82 */ /* 0x008ee20000000800 */
[----:B-1----:R-:W-:Y:S02]  /*1510*/  SHF.R.U32.HI R2, RZ, 0x5, R0 ;  /* 0x00000005ff027819 */ /* 0x002fe40000011600 */
[----:B------:R-:W-:Y:S02]  /*1520*/  CS2R R24, SRZ ;  /* 0x0000000000187805 */ /* 0x000fe4000001ff00 */
[----:B------:R-:W-:Y:S02]  /*1530*/  CS2R R26, SRZ ;  /* 0x00000000001a7805 */ /* 0x000fe4000001ff00 */
[----:B------:R-:W-:Y:S02]  /*1540*/  CS2R R28, SRZ ;  /* 0x00000000001c7805 */ /* 0x000fe4000001ff00 */
[----:B------:R-:W-:Y:S02]  /*1550*/  R2UR UR32, R2 ;  /* 0x00000000022072ca */ /* 0x000fe400000e0000 */
[----:B------:R-:W-:-:S02]  /*1560*/  CS2R R30, SRZ ;  /* 0x00000000001e7805 */ /* 0x000fc4000001ff00 */
[----:B------:R-:W-:Y:S02]  /*1570*/  CS2R R32, SRZ ;  /* 0x0000000000207805 */ /* 0x000fe4000001ff00 */
[----:B------:R-:W-:Y:S02]  /*1580*/  CS2R R34, SRZ ;  /* 0x0000000000227805 */ /* 0x000fe4000001ff00 */
[----:B------:R-:W-:Y:S02]  /*1590*/  CS2R R36, SRZ ;  /* 0x0000000000247805 */ /* 0x000fe4000001ff00 */
[----:B------:R-:W-:Y:S01]  /*15a0*/  CS2R R38, SRZ ;  /* 0x0000000000267805 */ /* 0x000fe2000001ff00 */
[----:B------:R-:W-:Y:S01]  /*15b0*/  UMOV UR5, URZ ;  /* 0x0000003f00057c82 */ /* 0x000fe20008000000 */
[----:B------:R-:W-:-:S05]  /*15c0*/  UMOV UR10, URZ ;  /* 0x0000003f000a7c82 */ /* 0x000fca0008000000 */
.L_x_49:
[----:B----4-:R-:W-:Y:S01]  /*15d0*/  BAR.SYNC.DEFER_BLOCKING 0x0 ;  /* 0x0000000000007b1d */ /* 0x010fe20000010000 */
[----:B------:R-:W-:Y:S01]  /*15e0*/  ULEA UR33, UR5, UR16, 0x3 ;  /* 0x0000001005217291 */ /* 0x000fe2000f8e183f */
[----:B------:R-:W-:Y:S01]  /*15f0*/  @!P2 IMAD.MOV.U32 R3, RZ, RZ, 0x2000 ;  /* 0x00002000ff03a424 */ /* 0x000fe200078e00ff */
[----:B------:R-:W-:Y:S01]  /*1600*/  ELECT P1, URZ, PT ;  /* 0x00000000003f782f */ /* 0x000fe20003820000 */
[----:B------:R-:W-:Y:S01]  /*1610*/  IMAD.U32 R2, RZ, RZ, UR4 ;  /* 0x00000004ff027e24 */ /* 0x000fe2000f8e00ff */
[----:B------:R-:W-:Y:S02]  /*1620*/  ULEA UR8, UR5, UR16, 0xc ;  /* 0x0000001005087291 */ /* 0x000fe4000f8e603f */
[----:B------:R-:W-:Y:S02]  /*1630*/  ISETP.LT.U32.AND P1, PT, R6, 0x20, P1 ;  /* 0x000000200600780c */ /* 0x000fe40000f21070 */
[----:B------:R-:W-:Y:S02]  /*1640*/  ELECT P0, URZ, PT ;  /* 0x00000000003f782f */ /* 0x000fe40003800000 */
[----:B------:R-:W-:Y:S01]  /*1650*/  SHF.L.U32 R2, R2, 0x1f, RZ ;  /* 0x0000001f02027819 */ /* 0x000fe200000006ff */
[----:B--2---:R-:W-:Y:S01]  /*1660*/  UIADD3 UR12, UR8, 0x4000, URZ ;  /* 0x00004000080c7890 */ /* 0x004fe2000fffe03f */
[----:B------:R-:W-:Y:S01]  /*1670*/  ISETP.LT.U32.AND P0, PT, R6, 0x20, P0 ;  /* 0x000000200600780c */ /* 0x000fe20000701070 */
[----:B------:R-:W-:Y:S01]  /*1680*/  UMOV UR14, UR10 ;  /* 0x0000000a000e7c82 */ /* 0x000fe20008000000 */
[----:B------:R-:W-:-:S02]  /*1690*/  USHF.L.U32 UR17, UR32, 0x5, URZ ;  /* 0x0000000520117899 */ /* 0x000fc4000800063f */
[----:B------:R-:W-:Y:S02]  /*16a0*/  USHF.R.U32.HI UR20, URZ, 0x4, UR8 ;  /* 0x000000043f147899 */ /* 0x000fe40008011608 */
[----:B------:R-:W-:Y:S01]  /*16b0*/  ULOP3.LUT UR17, UR17, 0x80, URZ, 0xc0, !UPT ;  /* 0x0000008011117892 */ /* 0x000fe2000f8ec03f */
[----:B------:R-:W-:Y:S01]  /*16c0*/  VOTEU.ANY UP0, P1 ;  /* 0x00000000003f7886 */ /* 0x000fe20000800100 */
[----:B------:R-:W-:Y:S02]  /*16d0*/  VOTEU.ANY UP2, P1 ;  /* 0x00000000003f7886 */ /* 0x000fe40000840100 */
[----:B------:R-:W-:Y:S01]  /*16e0*/  ULEA.HI UR17, UR12, UR17, URZ, 0x1c ;  /* 0x000000110c117291 */ /* 0x000fe2000f8fe03f */
[----:B------:R1:W-:Y:S01]  /*16f0*/  @!P2 SYNCS.ARRIVE.TRANS64 RZ, [UR33+0x8000], R3 ;  /* 0x00800003ffffa9a7 */ /* 0x0003e20008000021 */
[----:B------:R2:W-:Y:S06]  /*1700*/  MEMBAR.ALL.CTA ;  /* 0x0000000000007992 */ /* 0x0005ec0000008000 */
[----:B--2---:R-:W2:Y:S01]  /*1710*/  FENCE.VIEW.ASYNC.S ;  /* 0x00000000000073c6 */ /* 0x004ea20000000000 */
[----:B------:R-:W-:Y:S01]  /*1720*/  @UP0 UIADD3 UR9, UR33, 0x8000, URZ ;  /* 0x0000800021090890 */ /* 0x000fe2000fffe03f */
[----:B------:R-:W-:Y:S01]  /*1730*/  @UP0 UMOV UR6, UR24 ;  /* 0x0000001800060c82 */ /* 0x000fe20008000000 */
[----:B------:R-:W-:Y:S01]  /*1740*/  @UP0 UMOV UR7, UR25 ;  /* 0x0000001900070c82 */ /* 0x000fe20008000000 */
[----:B--2---:R-:W-:Y:S01]  /*1750*/  VOTEU.ANY UP1, P0 ;  /* 0x00000000003f7886 */ /* 0x004fe20000020100 */
[----:B------:R-:W-:Y:S01]  /*1760*/  VOTEU.ANY UP3, P0 ;  /* 0x00000000003f7886 */ /* 0x000fe20000060100 */
[----:B------:R-:W-:-:S02]  /*1770*/  ULOP3.LUT UR17, UR17, 0x3fff, URZ, 0xc0, !UPT ;  /* 0x00003fff11117892 */ /* 0x000fc4000f8ec03f */
[----:B------:R-:W-:Y:S02]  /*1780*/  USGXT.U32 UR20, UR20, 0xe ;  /* 0x0000000e1414789a */ /* 0x000fe40008000000 */
[----:B------:R-:W-:Y:S01]  /*1790*/  @UP1 UIADD3 UR13, UR33, 0x8000, URZ ;  /* 0x00008000210d1890 */ /* 0x000fe2000fffe03f */
[----:B------:R-:W-:Y:S01]  /*17a0*/  @UP1 UMOV UR18, UR26 ;  /* 0x0000001a00121c82 */ /* 0x000fe20008000000 */
[----:B------:R-:W-:Y:S01]  /*17b0*/  @UP1 UMOV UR19, UR27 ;  /* 0x0000001b00131c82 */ /* 0x000fe20008000000 */
[----:B------:R-:W-:Y:S01]  /*17c0*/  UMOV UR21, 0x80000020 ;  /* 0x8000002000157882 */ /* 0x000fe20000000000 */
[----:B------:R-:W-:Y:S01]  /*17d0*/  UMOV UR22, UR17 ;  /* 0x0000001100167c82 */ /* 0x000fe20008000000 */
[----:B------:R-:W-:Y:S01]  /*17e0*/  UMOV UR23, 0x80000020 ;  /* 0x8000002000177882 */ /* 0x000fe20000000000 */
[----:B------:R-:W-:Y:S06]  /*17f0*/  BAR.SYNC.DEFER_BLOCKING 0x0 ;  /* 0x0000000000007b1d */ /* 0x000fec0000010000 */
[----:B------:R1:W-:Y:S02]  /*1800*/  @UP2 UTMALDG.2D [UR8], [UR6] ;  /* 0x00000008060025b4 */ /* 0x0003e40008008000 */
[----:B------:R-:W-:Y:S06]  /*1810*/  BAR.SYNC.DEFER_BLOCKING 0x0 ;  /* 0x0000000000007b1d */ /* 0x000fec0000010000 */
[----:B------:R1:W-:Y:S02]  /*1820*/  @UP3 UTMALDG.2D [UR12], [UR18] ;  /* 0x0000000c120035b4 */ /* 0x0003e40008008000 */
[----:B------:R-:W-:Y:S06]  /*1830*/  BAR.SYNC.DEFER_BLOCKING 0x0 ;  /* 0x0000000000007b1d */ /* 0x000fec0000010000 */
[----:B------:R-:W2:Y:S02]  /*1840*/  SYNCS.PHASECHK.TRANS64.TRYWAIT P0, [UR33+0x8000], R2 ;  /* 0x00800002ff0075a7 */ /* 0x000ea40008000161 */
[----:B-12---:R-:W-:Y:S05]  /*1850*/  @!P0 BRA `(.L_x_48) ;  /* 0x0000000400108947 */ /* 0x006fea0003800000 */
.L_x_50:
[----:B------:R-:W-:Y:S02]  /*1860*/  WARPGROUP.DEPBAR.LE gsb0, 0x0 ;  /* 0x00008000000079c5 */ /* 0x000fe40000010000 */
[----:B------:R-:W-:Y:S01]  /*1870*/  WARPGROUP.ARRIVE ;  /* 0x00000000000079c5 */ /* 0x000fe20000000000 */
[----:B------:R-:W-:Y:S01]  /*1880*/  UIADD3 UR10, UR10, 0x20, URZ ;  /* 0x000000200a0a7890 */ /* 0x000fe2000fffe03f */
[----:B------:R-:W-:Y:S01]  /*1890*/  UMOV UR6, UR20 ;  /* 0x0000001400067c82 */ /* 0x000fe20008000000 */
[----:B------:R-:W-:Y:S01]  /*18a0*/  UMOV UR7, URZ ;  /* 0x0000003f00077c82 */ /* 0x000fe20008000000 */
[----:B------:R-:W-:Y:S02]  /*18b0*/  UIADD3 UR5, UR5, 0x1, URZ ;  /* 0x0000000105057890 */ /* 0x000fe4000fffe03f */
[----:B------:R-:W-:Y:S01]  /*18c0*/  HGMMA.64x32x16.F32.BF16 R24, gdesc[UR20], R24 ;  /* 0x00600000141879f0 */ /* 0x000fe20008701818 */
[----:B------:R-:W-:Y:S01]  /*18d0*/  UMOV UR22, 0xfffffffe ;  /* 0xfffffffe00167882 */ /* 0x000fe20000000000 */
[----:B------:R-:W-:Y:S01]  /*18e0*/  UMOV UR23, 0x7fffffdf ;  /* 0x7fffffdf00177882 */ /* 0x000fe20000000000 */
[----:B---3--:R-:W-:Y:S01]  /*18f0*/  ISETP.LE.AND P0, PT, R4, UR10, PT ;  /* 0x0000000a04007c0c */ /* 0x008fe2000bf03270 */
[----:B------:R-:W-:-:S02]  /*1900*/  UIADD3.64 UR20, UR6, -UR22, URZ ;  /* 0x8000001606147297 */ /* 0x000fc4000fffe03f */
[----:B------:R-:W-:Y:S01]  /*1910*/  UISETP.NE.U32.AND UP0, UPT, UR5, 0x4, UPT ;  /* 0x000000040500788c */ /* 0x000fe2000bf05070 */
[----:B------:R-:W-:Y:S01]  /*1920*/  UMOV UR6, UR17 ;  /* 0x0000001100067c82 */ /* 0x000fe20008000000 */
[----:B------:R-:W-:Y:S02]  /*1930*/  UMOV UR7, URZ ;  /* 0x0000003f00077c82 */ /* 0x000fe40008000000 */
[----:B------:R-:W-:Y:S02]  /*1940*/  USEL UR5, UR5, URZ, UP0 ;  /* 0x0000003f05057287 */ /* 0x000fe40008000000 */
[----:B------:R-:W-:Y:S02]  /*1950*/  UIADD3.64 UR22, UR6, -UR22, URZ ;  /* 0x8000001606167297 */ /* 0x000fe4000fffe03f */
[----:B------:R-:W-:-:S04]  /*1960*/  USEL UR6, URZ, 0x1, UP0 ;  /* 0x000000013f067887 */ /* 0x000fc80008000000 */
[----:B------:R-:W-:-:S03]  /*1970*/  ULOP3.LUT UR4, UR4, UR6, URZ, 0x3c, !UPT ;  /* 0x0000000604047292 */ /* 0x000fc6000f8e3c3f */
[----:B------:R-:W-:Y:S01]  /*1980*/  HGMMA.64x32x16.F32.BF16 R24, gdesc[UR20], R24, gsb0 ;  /* 0x00600000141879f0 */ /* 0x000fe20008001818 */
[----:B------:R-:W-:Y:S08]  /*1990*/  @!P0 BRA `(.L_x_49) ;  /* 0xfffffffc000c8947 */ /* 0x000ff0000383ffff */
.L_x_47:
[----:B------:R-:W-:Y:S02]  /*19a0*/  WARPGROUP.DEPBAR.LE gsb0, 0x0 ;  /* 0x00008000000079c5 */ /* 0x000fe40000010000 */
[----:B----4-:R-:W-:Y:S01]  /*19b0*/  BAR.SYNC.DEFER_BLOCKING 0x0 ;  /* 0x0000000000007b1d */ /* 0x010fe20000010000 */
[C---:B-1----:R-:W-:Y:S01]  /*19c0*/  IMAD.SHL.U32 R2, R0.reuse, 0x40, RZ ;  /* 0x0000004000027824 */ /* 0x042fe200078e00ff */
[----:B---3--:R-:W-:Y:S01]  /*19d0*/  SHF.R.U32.HI R4, RZ, 0x1, R0 ;  /* 0x00000001ff047819 */ /* 0x008fe20000011600 */
[----:B------:R-:W-:Y:S01]  /*19e0*/  IMAD.SHL.U32 R3, R0, 0x10, RZ ;  /* 0x0000001000037824 */ /* 0x000fe200078e00ff */
[----:B------:R-:W-:Y:S02]  /*19f0*/  F2FP.BF16.F32.PACK_AB R24, R25, R24 ;  /* 0x000000181918723e */ /* 0x000fe400000010ff */
[----:B------:R-:W-:Y:S02]  /*1a00*/  ELECT P0, URZ, PT ;  /* 0x00000000003f782f */ /* 0x000fe40003800000 */
[----:B------:R-:W-:Y:S01]  /*1a10*/  LOP3.LUT R2, R2, 0x1800, RZ, 0xc0, !PT ;  /* 0x0000180002027812 */ /* 0x000fe200078ec0ff */
[----:B------:R-:W-:Y:S01]  /*1a20*/  UMOV UR17, UR15 ;  /* 0x0000000f00117c82 */ /* 0x000fe20008000000 */
[----:B------:R-:W-:Y:S01]  /*1a30*/  LOP3.LUT R5, R4, 0x40, RZ, 0xc0, !PT ;  /* 0x0000004004057812 */ /* 0x000fe200078ec0ff */
[----:B------:R-:W-:Y:S01]  /*1a40*/  UMOV UR18, UR11 ;  /* 0x0000000b00127c82 */ /* 0x000fe20008000000 */
[----:B------:R-:W-:-:S02]  /*1a50*/  LOP3.LUT R2, R2, 0x70, R3, 0xf8, !PT ;  /* 0x0000007002027812 */ /* 0x000fc400078ef803 */
[----:B------:R-:W-:Y:S01]  /*1a60*/  LOP3.LUT R5, R5, 0x10, R0, 0xf8, !PT ;  /* 0x0000001005057812 */ /* 0x000fe200078ef800 */
[----:B------:R-:W-:Y:S01]  /*1a70*/  IMAD.SHL.U32 R0, R0, 0x80, RZ ;  /* 0x0000008000007824 */ /* 0x000fe200078e00ff */
[----:B------:R-:W-:Y:S02]  /*1a80*/  F2FP.BF16.F32.PACK_AB R25, R27, R26 ;  /* 0x0000001a1b19723e */ /* 0x000fe400000010ff */
[----:B------:R-:W-:Y:S02]  /*1a90*/  LOP3.LUT R5, R2, R5, RZ, 0x3c, !PT ;  /* 0x0000000502057212 */ /* 0x000fe400078e3cff */
[----:B------:R-:W-:Y:S02]  /*1aa0*/  F2FP.BF16.F32.PACK_AB R32, R33, R32 ;  /* 0x000000202120723e */ /* 0x000fe400000010ff */
[----:B------:R-:W-:Y:S02]  /*1ab0*/  LOP3.LUT R0, R5, 0x780, R0, 0xf8, !PT ;  /* 0x0000078005007812 */ /* 0x000fe400078ef800 */
[----:B------:R-:W-:Y:S01]  /*1ac0*/  F2FP.BF16.F32.PACK_AB R26, R29, R28 ;  /* 0x0000001c1d1a723e */ /* 0x000fe200000010ff */
[----:B------:R-:W1:Y:S02]  /*1ad0*/  @!P2 SYNCS.CCTL.IV [UR16+0x8000] ;  /* 0x00800000ff00a9b1 */ /* 0x000e640008000010 */
[----:B-1----:R-:W-:Y:S01]  /*1ae0*/  BAR.SYNC.DEFER_BLOCKING 0x0 ;  /* 0x0000000000007b1d */ /* 0x002fe20000010000 */
[C---:B------:R-:W-:Y:S01]  /*1af0*/  LOP3.LUT R2, R0.reuse, 0x20, RZ, 0x3c, !PT ;  /* 0x0000002000027812 */ /* 0x040fe200078e3cff */
[----:B------:R-:W-:Y:S01]  /*1b00*/  VIADD R0, R0, UR16 ;  /* 0x0000001000007c36 */ /* 0x000fe20008000000 */
[----:B------:R-:W-:-:S02]  /*1b10*/  F2FP.BF16.F32.PACK_AB R27, R31, R30 ;  /* 0x0000001e1f1b723e */ /* 0x000fc400000010ff */
[----:B------:R-:W-:Y:S01]  /*1b20*/  F2FP.BF16.F32.PACK_AB R33, R35, R34 ;  /* 0x000000222321723e */ /* 0x000fe200000010ff */
[----:B------:R-:W-:Y:S01]  /*1b30*/  VIADD R2, R2, UR16 ;  /* 0x0000001002027c36 */ /* 0x000fe20008000000 */
[----:B------:R-:W-:Y:S02]  /*1b40*/  F2FP.BF16.F32.PACK_AB R34, R37, R36 ;  /* 0x000000242522723e */ /* 0x000fe400000010ff */
[----:B------:R-:W-:Y:S02]  /*1b50*/  F2FP.BF16.F32.PACK_AB R35, R39, R38 ;  /* 0x000000262723723e */ /* 0x000fe400000010ff */
[----:B------:R-:W-:Y:S01]  /*1b60*/  ISETP.LT.U32.AND P0, PT, R6, 0x20, P0 ;  /* 0x000000200600780c */ /* 0x000fe20000701070 */
[----:B------:R-:W1:Y:S02]  /*1b70*/  @!P2 SYNCS.CCTL.IV [UR16+0x8008] ;  /* 0x00800800ff00a9b1 */ /* 0x000e640008000010 */
[----:B-1----:R-:W-:Y:S10]  /*1b80*/  BAR.SYNC.DEFER_BLOCKING 0x0 ;  /* 0x0000000000007b1d */ /* 0x002ff40000010000 */
[----:B------:R-:W-:Y:S01]  /*1b90*/  VOTEU.ANY UP0, P0 ;  /* 0x00000000003f7886 */ /* 0x000fe20000000100 */
[----:B------:R-:W-:-:S04]  /*1ba0*/  VOTEU.ANY UP1, P0 ;  /* 0x00000000003f7886 */ /* 0x000fc80000020100 */
[----:B--2---:R-:W-:Y:S01]  /*1bb0*/  @UP0 UMOV UR6, UR28 ;  /* 0x0000001c00060c82 */ /* 0x004fe20008000000 */
[----:B------:R-:W-:Y:S01]  /*1bc0*/  @UP0 UMOV UR7, UR29 ;  /* 0x0000001d00070c82 */ /* 0x000fe20008000000 */
[----:B------:R-:W1:Y:S02]  /*1bd0*/  @!P2 SYNCS.CCTL.IV [UR16+0x8010] ;  /* 0x00801000ff00a9b1 */ /* 0x000e640008000010 */
[----:B-1----:R-:W-:Y:S06]  /*1be0*/  BAR.SYNC.DEFER_BLOCKING 0x0 ;  /* 0x0000000000007b1d */ /* 0x002fec0000010000 */
[----:B------:R-:W1:Y:S02]  /*1bf0*/  @!P2 SYNCS.CCTL.IV [UR16+0x8018] ;  /* 0x00801800ff00a9b1 */ /* 0x000e640008000010 */
[----:B-1----:R-:W-:Y:S04]  /*1c00*/  STSM.16.M88.4 [R0], R24 ;  /* 0x0000001800007844 */ /* 0x002fe80000000200 */
[----:B------:R-:W-:Y:S01]  /*1c10*/  STSM.16.M88.4 [R2], R32 ;  /* 0x0000002002007844 */ /* 0x000fe20000000200 */
[----:B------:R1:W-:Y:S06]  /*1c20*/  MEMBAR.ALL.CTA ;  /* 0x0000000000007992 */ /* 0x0003ec0000008000 */
[----:B-1----:R-:W1:Y:S02]  /*1c30*/  FENCE.VIEW.ASYNC.S ;  /* 0x00000000000073c6 */ /* 0x002e640000000000 */
[----:B-1----:R-:W-:Y:S06]  /*1c40*/  BAR.SYNC.DEFER_BLOCKING 0x0 ;  /* 0x0000000000007b1d */ /* 0x002fec0000010000 */
[----:B------:R1:W-:Y:S01]  /*1c50*/  @UP1 UTMASTG.2D [UR16], [UR6] ;  /* 0x00000010060013b5 */ /* 0x0003e20008008000 */
[----:B------:R0:W-:Y:S01]  /*1c60*/  UTMACMDFLUSH ;  /* 0x00000000000079b7 */ /* 0x0001e20000000000 */
[----:B------:R-:W-:-:S04]  /*1c70*/  DEPBAR.LE SB0, 0x0 ;  /* 0x000080000000791a */ /* 0x000fc80000000000 */
[----:B------:R-:W-:Y:S06]  /*1c80*/  BAR.SYNC.DEFER_BLOCKING 0x0 ;  /* 0x0000000000007b1d */ /* 0x000fec0000010000 */
[----:B-1----:R-:W-:Y:S05]  /*1c90*/  EXIT ;  /* 0x000000000000794d */ /* 0x002fea0003800000 */
.L_x_48:
[----:B------:R-:W1:Y:S02]  /*1ca0*/  SYNCS.PHASECHK.TRANS64.TRYWAIT P0, [UR33+0x8000], R2 ;  /* 0x00800002ff0075a7 */ /* 0x000e640008000161 */
[----:B-1----:R-:W-:Y:S05]  /*1cb0*/  @!P0 BRA `(.L_x_48) ;  /* 0xfffffffc00f88947 */ /* 0x002fea000383ffff */
[----:B------:R-:W-:Y:S05]  /*1cc0*/  BRA `(.L_x_50) ;  /* 0xfffffff800e47947 */ /* 0x000fea000383ffff */
.L_x_51:
[----:B------:R-:W-:-:S00]  /*1cd0*/  BRA `(.L_x_51) ;  /* 0xfffffffc00fc7947 */ /* 0x000fc0000383ffff */
[----:B------:R-:W-:-:S00]  /*1ce0*/  NOP ;  /* 0x0000000000007918 */ /* 0x000fc00000000000 */
        /* <DEDUP_REMOVED lines=9> */
.L_x_52:


//--------------------- .nv.shared.gluon_wgmma    --------------------------
	.section	.nv.shared.gluon_wgmma,"aw",@nobits
	.sectionflags	@""
	.align	16
	.zero		1024


//--------------------- .nv.shared.reserved.0     --------------------------
	.section	.nv.shared.reserved.0,"aw",@nobits
	.weak		__nv_reservedSMEM_offset_0_alias
	.size		__nv_reservedSMEM_offset_0_alias, 0, 0
	.other		__nv_reservedSMEM_offset_0_alias,@"STO_CUDA_RESERVED_SHARED STV_DEFAULT"
__nv_reservedSMEM_offset_0_alias:
	.zero		0


//--------------------- .nv.constant0.gluon_wgmma --------------------------
	.section	.nv.constant0.gluon_wgmma,"a",@progbits
	.sectionflags	@""
	.align	4
.nv.constant0.gluon_wgmma:
	.zero		608


//--------------------- SYMBOLS --------------------------

	.type		.nv.reservedSmem.offset0,@object
	.size		.nv.reservedSmem.offset0,0x4
